// auto-generated by cutlass_sweep.sparse_gemm — config: {"arch": "sm_90", "cluster_m": 2, "cluster_n": 1, "dtype": "fp16", "tile_k": 64, "tile_m": 256, "tile_n": 64}
#include "cutlass/cutlass.h"
#include "cutlass/gemm/collective/collective_builder.hpp"
#include "cutlass/gemm/device/gemm_universal_adapter.h"
#include "cutlass/gemm/kernel/gemm_universal.hpp"
#include "cutlass/epilogue/collective/collective_builder.hpp"

using Elem = cutlass::half_t;
using Acc  = float;
using TileShape    = cute::Shape<cute::_256, cute::_64, cute::_64>;
using ClusterShape = cute::Shape<cute::_2, cute::_1, cute::_1>;

using CollectiveEpilogue = typename cutlass::epilogue::collective::CollectiveBuilder<
    cutlass::arch::Sm90, cutlass::arch::OpClassSparseTensorOp,
    TileShape, ClusterShape,
    cutlass::epilogue::collective::EpilogueTileAuto,
    Acc, Acc,
    Acc, cutlass::layout::ColumnMajor, 128 / cutlass::sizeof_bits<Acc>::value,
    Acc, cutlass::layout::ColumnMajor, 128 / cutlass::sizeof_bits<Acc>::value,
    cutlass::epilogue::collective::EpilogueScheduleAuto
  >::CollectiveOp;

using CollectiveMainloop = typename cutlass::gemm::collective::CollectiveBuilder<
    cutlass::arch::Sm90, cutlass::arch::OpClassSparseTensorOp,
    Elem, cutlass::layout::RowMajor, 128 / cutlass::sizeof_bits<Elem>::value,
    Elem, cutlass::layout::ColumnMajor, 128 / cutlass::sizeof_bits<Elem>::value,
    Acc,
    TileShape, ClusterShape,
    cutlass::gemm::collective::StageCountAutoCarveout<static_cast<int>(sizeof(typename CollectiveEpilogue::SharedStorage))>,
    cutlass::gemm::collective::KernelScheduleAuto
  >::CollectiveOp;

using GemmKernel = cutlass::gemm::kernel::GemmUniversal<
    cute::Shape<int,int,int,int>,
    CollectiveMainloop,
    CollectiveEpilogue
>;
using Gemm = cutlass::gemm::device::GemmUniversalAdapter<GemmKernel>;

auto* _anchor = &cutlass::device_kernel<GemmKernel>;


// ===== COMPILED SASS (sm_90a) =====

	.target	sm_90a

	.elftype	@"ET_EXEC"


//--------------------- .note.nv.tkinfo           --------------------------
	.section	.note.nv.tkinfo,"",@"SHT_NOTE"
	.sectionflags	@"SHF_NOTE_NV_TKINFO"
	.tkinfo
        /*0018*/ 	.word	0x00000002
        /*0030*/ 	.string	""
        /*0030*/ 	.string	"ptxas"
        /*0030*/ 	.string	"Cuda compilation tools, release 13.0, V13.0.88"
        /*0030*/ 	.string	"Build cuda_13.0.r13.0/compiler.36424714_0"
        /*0030*/ 	.string	"-arch sm_90a -m 64 "



//--------------------- .note.nv.cuinfo           --------------------------
	.section	.note.nv.cuinfo,"",@"SHT_NOTE"
	.sectionflags	@"SHF_NOTE_NV_CUINFO"
        /*0018*/ 	.short	0x0002
        /*001a*/ 	.short	0x005a
        /*001c*/ 	.short	0x0082
	.zero		2


//--------------------- .nv.info                  --------------------------
	.section	.nv.info,"",@"SHT_CUDA_INFO"
	.align	4


	//----- nvinfo : EIATTR_REGCOUNT
	.align		4
        /*0000*/ 	.byte	0x04, 0x2f
        /*0002*/ 	.short	(.L_12 - .L_11)
	.align		4
.L_11:
        /*0004*/ 	.word	index@(_ZN7cutlass13device_kernelINS_4gemm6kernel13GemmUniversalIN4cute5tupleIJiiiiEEENS1_10collective13CollectiveMmaINS1_40MainloopSm90TmaGmmaWarpSpecializedSparseILi8ENS5_IJNS4_1CILi2EEENSA_ILi1EEESC_EEENS1_35KernelTmaWarpSpecializedCooperativeEEENS5_IJNSA_ILi256EEENSA_ILi64EEESH_EEENS_6half_tENS5_IJNS4_6LayoutINS5_IJiNS5_IJSB_iEEEiEEENS5_IJlNS5_IJSC_SB_EEElEEEEENSK_INS5_IJNS5_IJNS5_IJNSA_ILi8EEESB_NSA_ILi4EEEEEEiEEENS5_IJNS5_IJNSA_ILi16EEESB_SB_EEEiEEEiEEENS5_IJNS5_IJNS5_IJSH_SU_NSA_ILi1024EEEEEENSA_ILi4096EEEEEENS5_IJNS5_IJSC_NSA_ILi512EEENSA_ILi32EEEEEElEEElEEEEEEEESJ_NS5_IJlSC_lEEENS4_8TiledMMAINS4_8MMA_AtomIJNS4_4SM904GMMA6SPARSE26GMMA_64x64x32_F32F16F16_SSILNS1D_5MajorE0ELS1G_0ELNS1D_7ScaleInE1ELS1H_1ELNS1D_9SparseSelE0EEEEEENSK_ISD_NS5_IJSC_NSA_ILi0EEES1L_EEEEENS5_IJNS4_10UnderscoreES1O_S1O_EEEEENS4_13SM90_TMA_LOADENS4_14ComposedLayoutINS4_7SwizzleILi2ELi4ELi3EEENS4_25smem_sparse_ptr_flag_bitsILi2ELi16EEENSK_INS5_IJNS5_IJSC_SQ_EEENS5_IJSB_S13_EEEEEENS5_IJNS5_IJS1L_SH_EEESN_EEEEEEEvNS4_8identityENS4_23SM90_TMA_LOAD_MULTICASTENS1S_INS1T_ILi3ELi4ELi3EEENS4_18smem_ptr_flag_bitsILi16EEENSK_INS5_IJSQ_SH_EEENS5_IJSH_SC_EEEEEEEvS24_EENS_8epilogue10collective6detail29Sm90TmaWarpSpecializedAdapterINS2F_15DefaultEpilogueIfNS5_IJSC_llEEES2J_NS2E_6thread17LinearCombinationIfLi1EffLNS2K_9ScaleType4KindE0ELNS_15FloatRoundStyleE2EfEENS1_15EpilogueDefaultEEEEEvvEEEEvNT_6ParamsE)
        /*0008*/ 	.word	0x000000a8


	//----- nvinfo : EIATTR_FRAME_SIZE
	.align		4
.L_12:
        /*000c*/ 	.byte	0x04, 0x11
        /*000e*/ 	.short	(.L_14 - .L_13)
	.align		4
.L_13:
        /*0010*/ 	.word	index@(_ZN7cutlass13device_kernelINS_4gemm6kernel13GemmUniversalIN4cute5tupleIJiiiiEEENS1_10collective13CollectiveMmaINS1_40MainloopSm90TmaGmmaWarpSpecializedSparseILi8ENS5_IJNS4_1CILi2EEENSA_ILi1EEESC_EEENS1_35KernelTmaWarpSpecializedCooperativeEEENS5_IJNSA_ILi256EEENSA_ILi64EEESH_EEENS_6half_tENS5_IJNS4_6LayoutINS5_IJiNS5_IJSB_iEEEiEEENS5_IJlNS5_IJSC_SB_EEElEEEEENSK_INS5_IJNS5_IJNS5_IJNSA_ILi8EEESB_NSA_ILi4EEEEEEiEEENS5_IJNS5_IJNSA_ILi16EEESB_SB_EEEiEEEiEEENS5_IJNS5_IJNS5_IJSH_SU_NSA_ILi1024EEEEEENSA_ILi4096EEEEEENS5_IJNS5_IJSC_NSA_ILi512EEENSA_ILi32EEEEEElEEElEEEEEEEESJ_NS5_IJlSC_lEEENS4_8TiledMMAINS4_8MMA_AtomIJNS4_4SM904GMMA6SPARSE26GMMA_64x64x32_F32F16F16_SSILNS1D_5MajorE0ELS1G_0ELNS1D_7ScaleInE1ELS1H_1ELNS1D_9SparseSelE0EEEEEENSK_ISD_NS5_IJSC_NSA_ILi0EEES1L_EEEEENS5_IJNS4_10UnderscoreES1O_S1O_EEEEENS4_13SM90_TMA_LOADENS4_14ComposedLayoutINS4_7SwizzleILi2ELi4ELi3EEENS4_25smem_sparse_ptr_flag_bitsILi2ELi16EEENSK_INS5_IJNS5_IJSC_SQ_EEENS5_IJSB_S13_EEEEEENS5_IJNS5_IJS1L_SH_EEESN_EEEEEEEvNS4_8identityENS4_23SM90_TMA_LOAD_MULTICASTENS1S_INS1T_ILi3ELi4ELi3EEENS4_18smem_ptr_flag_bitsILi16EEENSK_INS5_IJSQ_SH_EEENS5_IJSH_SC_EEEEEEEvS24_EENS_8epilogue10collective6detail29Sm90TmaWarpSpecializedAdapterINS2F_15DefaultEpilogueIfNS5_IJSC_llEEES2J_NS2E_6thread17LinearCombinationIfLi1EffLNS2K_9ScaleType4KindE0ELNS_15FloatRoundStyleE2EfEENS1_15EpilogueDefaultEEEEEvvEEEEvNT_6ParamsE)
        /*0014*/ 	.word	0x00000000


	//----- nvinfo : EIATTR_MIN_STACK_SIZE
	.align		4
.L_14:
        /*0018*/ 	.byte	0x04, 0x12
        /*001a*/ 	.short	(.L_16 - .L_15)
	.align		4
.L_15:
        /*001c*/ 	.word	index@(_ZN7cutlass13device_kernelINS_4gemm6kernel13GemmUniversalIN4cute5tupleIJiiiiEEENS1_10collective13CollectiveMmaINS1_40MainloopSm90TmaGmmaWarpSpecializedSparseILi8ENS5_IJNS4_1CILi2EEENSA_ILi1EEESC_EEENS1_35KernelTmaWarpSpecializedCooperativeEEENS5_IJNSA_ILi256EEENSA_ILi64EEESH_EEENS_6half_tENS5_IJNS4_6LayoutINS5_IJiNS5_IJSB_iEEEiEEENS5_IJlNS5_IJSC_SB_EEElEEEEENSK_INS5_IJNS5_IJNS5_IJNSA_ILi8EEESB_NSA_ILi4EEEEEEiEEENS5_IJNS5_IJNSA_ILi16EEESB_SB_EEEiEEEiEEENS5_IJNS5_IJNS5_IJSH_SU_NSA_ILi1024EEEEEENSA_ILi4096EEEEEENS5_IJNS5_IJSC_NSA_ILi512EEENSA_ILi32EEEEEElEEElEEEEEEEESJ_NS5_IJlSC_lEEENS4_8TiledMMAINS4_8MMA_AtomIJNS4_4SM904GMMA6SPARSE26GMMA_64x64x32_F32F16F16_SSILNS1D_5MajorE0ELS1G_0ELNS1D_7ScaleInE1ELS1H_1ELNS1D_9SparseSelE0EEEEEENSK_ISD_NS5_IJSC_NSA_ILi0EEES1L_EEEEENS5_IJNS4_10UnderscoreES1O_S1O_EEEEENS4_13SM90_TMA_LOADENS4_14ComposedLayoutINS4_7SwizzleILi2ELi4ELi3EEENS4_25smem_sparse_ptr_flag_bitsILi2ELi16EEENSK_INS5_IJNS5_IJSC_SQ_EEENS5_IJSB_S13_EEEEEENS5_IJNS5_IJS1L_SH_EEESN_EEEEEEEvNS4_8identityENS4_23SM90_TMA_LOAD_MULTICASTENS1S_INS1T_ILi3ELi4ELi3EEENS4_18smem_ptr_flag_bitsILi16EEENSK_INS5_IJSQ_SH_EEENS5_IJSH_SC_EEEEEEEvS24_EENS_8epilogue10collective6detail29Sm90TmaWarpSpecializedAdapterINS2F_15DefaultEpilogueIfNS5_IJSC_llEEES2J_NS2E_6thread17LinearCombinationIfLi1EffLNS2K_9ScaleType4KindE0ELNS_15FloatRoundStyleE2EfEENS1_15EpilogueDefaultEEEEEvvEEEEvNT_6ParamsE)
        /*0020*/ 	.word	0x00000000
.L_16:


//--------------------- .nv.compat                --------------------------
	.section	.nv.compat,"",@"SHT_CUDA_COMPAT_INFO"
	.align	4
        /*0000*/ 	.byte	0x02, 0x09, 0x01, 0x00, 0x02, 0x02, 0x04, 0x00, 0x02, 0x05, 0x05, 0x00, 0x03, 0x07, 0x01, 0x01
        /*0010*/ 	.byte	0x02, 0x03, 0x01, 0x00, 0x02, 0x06, 0x01, 0x00, 0x04, 0x0b, 0x08, 0x00, 0x00, 0x00, 0x00, 0x00
        /*0020*/ 	.byte	0x00, 0x00, 0x00, 0x00


//--------------------- .nv.info._ZN7cutlass13device_kernelINS_4gemm6kernel13GemmUniversalIN4cute5tupleIJiiiiEEENS1_10collective13CollectiveMmaINS1_40MainloopSm90TmaGmmaWarpSpecializedSparseILi8ENS5_IJNS4_1CILi2EEENSA_ILi1EEESC_EEENS1_35KernelTmaWarpSpecializedCooperativeEEENS5_IJNSA_ILi256EEENSA_ILi64EEESH_EEENS_6half_tENS5_IJNS4_6LayoutINS5_IJiNS5_IJSB_iEEEiEEENS5_IJlNS5_IJSC_SB_EEElEEEEENSK_INS5_IJNS5_IJNS5_IJNSA_ILi8EEESB_NSA_ILi4EEEEEEiEEENS5_IJNS5_IJNSA_ILi16EEESB_SB_EEEiEEEiEEENS5_IJNS5_IJNS5_IJSH_SU_NSA_ILi1024EEEEEENSA_ILi4096EEEEEENS5_IJNS5_IJSC_NSA_ILi512EEENSA_ILi32EEEEEElEEElEEEEEEEESJ_NS5_IJlSC_lEEENS4_8TiledMMAINS4_8MMA_AtomIJNS4_4SM904GMMA6SPARSE26GMMA_64x64x32_F32F16F16_SSILNS1D_5MajorE0ELS1G_0ELNS1D_7ScaleInE1ELS1H_1ELNS1D_9SparseSelE0EEEEEENSK_ISD_NS5_IJSC_NSA_ILi0EEES1L_EEEEENS5_IJNS4_10UnderscoreES1O_S1O_EEEEENS4_13SM90_TMA_LOADENS4_14ComposedLayoutINS4_7SwizzleILi2ELi4ELi3EEENS4_25smem_sparse_ptr_flag_bitsILi2ELi16EEENSK_INS5_IJNS5_IJSC_SQ_EEENS5_IJSB_S13_EEEEEENS5_IJNS5_IJS1L_SH_EEESN_EEEEEEEvNS4_8identityENS4_23SM90_TMA_LOAD_MULTICASTENS1S_INS1T_ILi3ELi4ELi3EEENS4_18smem_ptr_flag_bitsILi16EEENSK_INS5_IJSQ_SH_EEENS5_IJSH_SC_EEEEEEEvS24_EENS_8epilogue10collective6detail29Sm90TmaWarpSpecializedAdapterINS2F_15DefaultEpilogueIfNS5_IJSC_llEEES2J_NS2E_6thread17LinearCombinationIfLi1EffLNS2K_9ScaleType4KindE0ELNS_15FloatRoundStyleE2EfEENS1_15EpilogueDefaultEEEEEvvEEEEvNT_6ParamsE --------------------------
	.section	.nv.info._ZN7cutlass13device_kernelINS_4gemm6kernel13GemmUniversalIN4cute5tupleIJiiiiEEENS1_10collective13CollectiveMmaINS1_40MainloopSm90TmaGmmaWarpSpecializedSparseILi8ENS5_IJNS4_1CILi2EEENSA_ILi1EEESC_EEENS1_35KernelTmaWarpSpecializedCooperativeEEENS5_IJNSA_ILi256EEENSA_ILi64EEESH_EEENS_6half_tENS5_IJNS4_6LayoutINS5_IJiNS5_IJSB_iEEEiEEENS5_IJlNS5_IJSC_SB_EEElEEEEENSK_INS5_IJNS5_IJNS5_IJNSA_ILi8EEESB_NSA_ILi4EEEEEEiEEENS5_IJNS5_IJNSA_ILi16EEESB_SB_EEEiEEEiEEENS5_IJNS5_IJNS5_IJSH_SU_NSA_ILi1024EEEEEENSA_ILi4096EEEEEENS5_IJNS5_IJSC_NSA_ILi512EEENSA_ILi32EEEEEElEEElEEEEEEEESJ_NS5_IJlSC_lEEENS4_8TiledMMAINS4_8MMA_AtomIJNS4_4SM904GMMA6SPARSE26GMMA_64x64x32_F32F16F16_SSILNS1D_5MajorE0ELS1G_0ELNS1D_7ScaleInE1ELS1H_1ELNS1D_9SparseSelE0EEEEEENSK_ISD_NS5_IJSC_NSA_ILi0EEES1L_EEEEENS5_IJNS4_10UnderscoreES1O_S1O_EEEEENS4_13SM90_TMA_LOADENS4_14ComposedLayoutINS4_7SwizzleILi2ELi4ELi3EEENS4_25smem_sparse_ptr_flag_bitsILi2ELi16EEENSK_INS5_IJNS5_IJSC_SQ_EEENS5_IJSB_S13_EEEEEENS5_IJNS5_IJS1L_SH_EEESN_EEEEEEEvNS4_8identityENS4_23SM90_TMA_LOAD_MULTICASTENS1S_INS1T_ILi3ELi4ELi3EEENS4_18smem_ptr_flag_bitsILi16EEENSK_INS5_IJSQ_SH_EEENS5_IJSH_SC_EEEEEEEvS24_EENS_8epilogue10collective6detail29Sm90TmaWarpSpecializedAdapterINS2F_15DefaultEpilogueIfNS5_IJSC_llEEES2J_NS2E_6thread17LinearCombinationIfLi1EffLNS2K_9ScaleType4KindE0ELNS_15FloatRoundStyleE2EfEENS1_15EpilogueDefaultEEEEEvvEEEEvNT_6ParamsE,"",@"SHT_CUDA_INFO"
	.sectionflags	@""
	.align	4


	//----- nvinfo : EIATTR_CUDA_API_VERSION
	.align		4
        /*0000*/ 	.byte	0x04, 0x37
        /*0002*/ 	.short	(.L_18 - .L_17)
.L_17:
        /*0004*/ 	.word	0x00000082


	//----- nvinfo : EIATTR_KPARAM_INFO
	.align		4
.L_18:
        /*0008*/ 	.byte	0x04, 0x17
        /*000a*/ 	.short	(.L_20 - .L_19)
.L_19:
        /*000c*/ 	.word	0x00000000
        /*0010*/ 	.short	0x0000
        /*0012*/ 	.short	0x0070
        /*0014*/ 	.byte	0x00, 0xf0, 0x01, 0x14


	//----- nvinfo : EIATTR_SPARSE_MMA_MASK
	.align		4
.L_20:
        /*0018*/ 	.byte	0x03, 0x50
        /*001a*/ 	.short	0x0002


	//----- nvinfo : EIATTR_MAXREG_COUNT
	.align		4
        /*001c*/ 	.byte	0x03, 0x1b
        /*001e*/ 	.short	0x00a8


	//----- nvinfo : EIATTR_NUM_BARRIERS
	.align		4
        /*0020*/ 	.byte	0x02, 0x4c
        /*0022*/ 	.byte	0x01
	.zero		1


	//----- nvinfo : EIATTR_MERCURY_ISA_VERSION
	.align		4
        /*0024*/ 	.byte	0x03, 0x5f
        /*0026*/ 	.short	0x0101


	//----- nvinfo : EIATTR_INT_WARP_WIDE_INSTR_OFFSETS
	.align		4
        /*0028*/ 	.byte	0x04, 0x31
        /*002a*/ 	.short	(.L_22 - .L_21)


	//   ....[0]....
.L_21:
        /*002c*/ 	.word	0x000005e0


	//   ....[1]....
        /*0030*/ 	.word	0x00000600


	//   ....[2]....
        /*0034*/ 	.word	0x00000770


	//----- nvinfo : EIATTR_COOP_GROUP_MASK_REGIDS
	.align		4
.L_22:
        /*0038*/ 	.byte	0x04, 0x29
        /*003a*/ 	.short	(.L_24 - .L_23)


	//   ....[0]....
.L_23:
        /*003c*/ 	.word	0xffffffff


	//   ....[1]....
        /*0040*/ 	.word	0xffffffff


	//   ....[2]....
        /*0044*/ 	.word	0xffffffff


	//   ....[3]....
        /*0048*/ 	.word	0xffffffff


	//   ....[4]....
        /*004c*/ 	.word	0xffffffff


	//   ....[5]....
        /*0050*/ 	.word	0xffffffff


	//----- nvinfo : EIATTR_COOP_GROUP_INSTR_OFFSETS
	.align		4
.L_24:
        /*0054*/ 	.byte	0x04, 0x28
        /*0056*/ 	.short	(.L_26 - .L_25)


	//   ....[0]....
.L_25:
        /*0058*/ 	.word	0x00000060


	//   ....[1]....
        /*005c*/ 	.word	0x00000070


	//   ....[2]....
        /*0060*/ 	.word	0x00000160


	//   ....[3]....
        /*0064*/ 	.word	0x000003c0


	//   ....[4]....
        /*0068*/ 	.word	0x000008d0


	//   ....[5]....
        /*006c*/ 	.word	0x00001570


	//----- nvinfo : EIATTR_REG_RECONFIG
	.align		4
.L_26:
        /*0070*/ 	.byte	0x01, 0x54
	.zero		2


	//----- nvinfo : EIATTR_MBARRIER_INSTR_OFFSETS
	.align		4
        /*0074*/ 	.byte	0x04, 0x39
        /*0076*/ 	.short	(.L_28 - .L_27)


	//   ....[0]....
.L_27:
        /*0078*/ 	.word	0x00000280
        /*007c*/ 	.word	0x000000ff
        /*0080*/ 	.word	0x00000000
        /*0084*/ 	.short	0x0100
        /*0086*/ 	.byte	0x08
	.zero		1


	//   ....[1]....
        /*0088*/ 	.word	0x00000290
        /*008c*/ 	.word	0x000000ff
        /*0090*/ 	.word	0x00000040
        /*0094*/ 	.short	0x0100
        /*0096*/ 	.byte	0x08
	.zero		1


	//   ....[2]....
        /*0098*/ 	.word	0x000002a0
        /*009c*/ 	.word	0x000000ff
        /*00a0*/ 	.word	0x00000008
        /*00a4*/ 	.short	0x0100
        /*00a6*/ 	.byte	0x08
	.zero		1


	//   ....[3]....
        /*00a8*/ 	.word	0x000002b0
        /*00ac*/ 	.word	0x000000ff
        /*00b0*/ 	.word	0x00000048
        /*00b4*/ 	.short	0x0100
        /*00b6*/ 	.byte	0x08
	.zero		1


	//   ....[4]....
        /*00b8*/ 	.word	0x000002c0
        /*00bc*/ 	.word	0x000000ff
        /*00c0*/ 	.word	0x00000010
        /*00c4*/ 	.short	0x0100
        /*00c6*/ 	.byte	0x08
	.zero		1


	//   ....[5]....
        /*00c8*/ 	.word	0x000002d0
        /*00cc*/ 	.word	0x000000ff
        /*00d0*/ 	.word	0x00000050
        /*00d4*/ 	.short	0x0100
        /*00d6*/ 	.byte	0x08
	.zero		1


	//   ....[6]....
        /*00d8*/ 	.word	0x000002e0
        /*00dc*/ 	.word	0x000000ff
        /*00e0*/ 	.word	0x00000018
        /*00e4*/ 	.short	0x0100
        /*00e6*/ 	.byte	0x08
	.zero		1


	//   ....[7]....
        /*00e8*/ 	.word	0x000002f0
        /*00ec*/ 	.word	0x000000ff
        /*00f0*/ 	.word	0x00000058
        /*00f4*/ 	.short	0x0100
        /*00f6*/ 	.byte	0x08
	.zero		1


	//   ....[8]....
        /*00f8*/ 	.word	0x00000300
        /*00fc*/ 	.word	0x000000ff
        /*0100*/ 	.word	0x00000020
        /*0104*/ 	.short	0x0100
        /*0106*/ 	.byte	0x08
	.zero		1


	//   ....[9]....
        /*0108*/ 	.word	0x00000310
        /*010c*/ 	.word	0x000000ff
        /*0110*/ 	.word	0x00000060
        /*0114*/ 	.short	0x0100
        /*0116*/ 	.byte	0x08
	.zero		1


	//   ....[10]....
        /*0118*/ 	.word	0x00000320
        /*011c*/ 	.word	0x000000ff
        /*0120*/ 	.word	0x00000028
        /*0124*/ 	.short	0x0100
        /*0126*/ 	.byte	0x08
	.zero		1


	//   ....[11]....
        /*0128*/ 	.word	0x00000330
        /*012c*/ 	.word	0x000000ff
        /*0130*/ 	.word	0x00000068
        /*0134*/ 	.short	0x0100
        /*0136*/ 	.byte	0x08
	.zero		1


	//   ....[12]....
        /*0138*/ 	.word	0x00000340
        /*013c*/ 	.word	0x000000ff
        /*0140*/ 	.word	0x00000030
        /*0144*/ 	.short	0x0100
        /*0146*/ 	.byte	0x08
	.zero		1


	//   ....[13]....
        /*0148*/ 	.word	0x00000350
        /*014c*/ 	.word	0x000000ff
        /*0150*/ 	.word	0x00000070
        /*0154*/ 	.short	0x0100
        /*0156*/ 	.byte	0x08
	.zero		1


	//   ....[14]....
        /*0158*/ 	.word	0x00000360
        /*015c*/ 	.word	0x000000ff
        /*0160*/ 	.word	0x00000038
        /*0164*/ 	.short	0x0100
        /*0166*/ 	.byte	0x08
	.zero		1


	//   ....[15]....
        /*0168*/ 	.word	0x00000370
        /*016c*/ 	.word	0x000000ff
        /*0170*/ 	.word	0x00000078
        /*0174*/ 	.short	0x0100
        /*0176*/ 	.byte	0x08
	.zero		1


	//   ....[16]....
        /*0178*/ 	.word	0x000007f0
        /*017c*/ 	.word	0x000000ff
        /*0180*/ 	.word	0x00000090
        /*0184*/ 	.short	0x0100
        /*0186*/ 	.byte	0x06
	.zero		1


	//   ....[17]....
        /*0188*/ 	.word	0x00000880
        /*018c*/ 	.word	0x000000ff
        /*0190*/ 	.word	0x00000098
        /*0194*/ 	.short	0x0100
        /*0196*/ 	.byte	0x06
	.zero		1


	//   ....[18]....
        /*0198*/ 	.word	0x00001930
        /*019c*/ 	.word	0x000000ff
        /*01a0*/ 	.word	0x00000000
        /*01a4*/ 	.short	0x010a
        /*01a6*/ 	.byte	0x08
	.zero		1


	//   ....[19]....
        /*01a8*/ 	.word	0x00001990
        /*01ac*/ 	.word	0x000000ff
        /*01b0*/ 	.word	0x00000000
        /*01b4*/ 	.short	0x010a
        /*01b6*/ 	.byte	0x08
	.zero		1


	//   ....[20]....
        /*01b8*/ 	.word	0x00001bb0
        /*01bc*/ 	.word	0x0000000e
        /*01c0*/ 	.word	0x00000000
        /*01c4*/ 	.short	0x0101
        /*01c6*/ 	.byte	0x3f
	.zero		1


	//   ....[21]....
        /*01c8*/ 	.word	0x000076e0
        /*01cc*/ 	.word	0x00000014
        /*01d0*/ 	.word	0x00000040
        /*01d4*/ 	.short	0x010a
        /*01d6*/ 	.byte	0x3f
	.zero		1


	//   ....[22]....
        /*01d8*/ 	.word	0x00007b50
        /*01dc*/ 	.word	0x00000007
        /*01e0*/ 	.word	0x00000098
        /*01e4*/ 	.short	0x0101
        /*01e6*/ 	.byte	0x3f
	.zero		1


	//   ....[23]....
        /*01e8*/ 	.word	0x00008270
        /*01ec*/ 	.word	0x00000005
        /*01f0*/ 	.word	0x00000000
        /*01f4*/ 	.short	0x010a
        /*01f6*/ 	.byte	0x3f
	.zero		1


	//   ....[24]....
        /*01f8*/ 	.word	0x000082f0
        /*01fc*/ 	.word	0x00000007
        /*0200*/ 	.word	0x00000000
        /*0204*/ 	.short	0x010a
        /*0206*/ 	.byte	0x3f
	.zero		1


	//   ....[25]....
        /*0208*/ 	.word	0x00008380
        /*020c*/ 	.word	0x00000006
        /*0210*/ 	.word	0x00000000
        /*0214*/ 	.short	0x010a
        /*0216*/ 	.byte	0x3f
	.zero		1


	//   ....[26]....
        /*0218*/ 	.word	0x00008410
        /*021c*/ 	.word	0x00000009
        /*0220*/ 	.word	0x00000000
        /*0224*/ 	.short	0x010a
        /*0226*/ 	.byte	0x3f
	.zero		1


	//   ....[27]....
        /*0228*/ 	.word	0x000084a0
        /*022c*/ 	.word	0x00000006
        /*0230*/ 	.word	0x00000000
        /*0234*/ 	.short	0x010a
        /*0236*/ 	.byte	0x3f
	.zero		1


	//   ....[28]....
        /*0238*/ 	.word	0x00008530
        /*023c*/ 	.word	0x00000009
        /*0240*/ 	.word	0x00000000
        /*0244*/ 	.short	0x010a
        /*0246*/ 	.byte	0x3f
	.zero		1


	//   ....[29]....
        /*0248*/ 	.word	0x000085c0
        /*024c*/ 	.word	0x00000006
        /*0250*/ 	.word	0x00000000
        /*0254*/ 	.short	0x010a
        /*0256*/ 	.byte	0x3f
	.zero		1


	//   ....[30]....
        /*0258*/ 	.word	0x00008650
        /*025c*/ 	.word	0x00000003
        /*0260*/ 	.word	0x00000000
        /*0264*/ 	.short	0x010a
        /*0266*/ 	.byte	0x3f
	.zero		1


	//   ....[31]....
        /*0268*/ 	.word	0x000086c0
        /*026c*/ 	.word	0x0000000f
        /*0270*/ 	.word	0x00000000
        /*0274*/ 	.short	0x010a
        /*0276*/ 	.byte	0x3f
	.zero		1


	//   ....[32]....
        /*0278*/ 	.word	0x00008790
        /*027c*/ 	.word	0x00000014
        /*0280*/ 	.word	0x00000040
        /*0284*/ 	.short	0x010a
        /*0286*/ 	.byte	0x3f
	.zero		1


	//   ....[33]....
        /*0288*/ 	.word	0x00008860
        /*028c*/ 	.word	0x00000005
        /*0290*/ 	.word	0x00000000
        /*0294*/ 	.short	0x010a
        /*0296*/ 	.byte	0x3f
	.zero		1


	//   ....[34]....
        /*0298*/ 	.word	0x000088b0
        /*029c*/ 	.word	0x00000007
        /*02a0*/ 	.word	0x00000000
        /*02a4*/ 	.short	0x010a
        /*02a6*/ 	.byte	0x3f
	.zero		1


	//   ....[35]....
        /*02a8*/ 	.word	0x00008900
        /*02ac*/ 	.word	0x00000006
        /*02b0*/ 	.word	0x00000000
        /*02b4*/ 	.short	0x010a
        /*02b6*/ 	.byte	0x3f
	.zero		1


	//   ....[36]....
        /*02b8*/ 	.word	0x00008950
        /*02bc*/ 	.word	0x00000009
        /*02c0*/ 	.word	0x00000000
        /*02c4*/ 	.short	0x010a
        /*02c6*/ 	.byte	0x3f
	.zero		1


	//   ....[37]....
        /*02c8*/ 	.word	0x000089a0
        /*02cc*/ 	.word	0x00000006
        /*02d0*/ 	.word	0x00000000
        /*02d4*/ 	.short	0x010a
        /*02d6*/ 	.byte	0x3f
	.zero		1


	//   ....[38]....
        /*02d8*/ 	.word	0x000089f0
        /*02dc*/ 	.word	0x00000009
        /*02e0*/ 	.word	0x00000000
        /*02e4*/ 	.short	0x010a
        /*02e6*/ 	.byte	0x3f
	.zero		1


	//   ....[39]....
        /*02e8*/ 	.word	0x00008a40
        /*02ec*/ 	.word	0x00000006
        /*02f0*/ 	.word	0x00000000
        /*02f4*/ 	.short	0x010a
        /*02f6*/ 	.byte	0x3f
	.zero		1


	//----- nvinfo : EIATTR_NUM_MBARRIERS
	.align		4
.L_28:
        /*02f8*/ 	.byte	0x03, 0x38
        /*02fa*/ 	.short	0x0012


	//----- nvinfo : EIATTR_EXIT_INSTR_OFFSETS
	.align		4
        /*02fc*/ 	.byte	0x04, 0x1c
        /*02fe*/ 	.short	(.L_30 - .L_29)


	//   ....[0]....
.L_29:
        /*0300*/ 	.word	0x00000ac0


	//   ....[1]....
        /*0304*/ 	.word	0x000012b0


	//   ....[2]....
        /*0308*/ 	.word	0x00006e50


	//   ....[3]....
        /*030c*/ 	.word	0x000073b0


	//   ....[4]....
        /*0310*/ 	.word	0x000086a0


	//----- nvinfo : EIATTR_MAX_THREADS
	.align		4
.L_30:
        /*0314*/ 	.byte	0x04, 0x05
        /*0316*/ 	.short	(.L_32 - .L_31)
.L_31:
        /*0318*/ 	.word	0x00000180
        /*031c*/ 	.word	0x00000001
        /*0320*/ 	.word	0x00000001


	//----- nvinfo : EIATTR_CRS_STACK_SIZE
	.align		4
.L_32:
        /*0324*/ 	.byte	0x04, 0x1e
        /*0326*/ 	.short	(.L_34 - .L_33)
.L_33:
        /*0328*/ 	.word	0x00000000


	//----- nvinfo : EIATTR_CBANK_PARAM_SIZE
	.align		4
.L_34:
        /*032c*/ 	.byte	0x03, 0x19
        /*032e*/ 	.short	0x0570


	//----- nvinfo : EIATTR_PARAM_CBANK
	.align		4
        /*0330*/ 	.byte	0x04, 0x0a
        /*0332*/ 	.short	(.L_36 - .L_35)
	.align		4
.L_35:
        /*0334*/ 	.word	index@(.nv.constant0._ZN7cutlass13device_kernelINS_4gemm6kernel13GemmUniversalIN4cute5tupleIJiiiiEEENS1_10collective13CollectiveMmaINS1_40MainloopSm90TmaGmmaWarpSpecializedSparseILi8ENS5_IJNS4_1CILi2EEENSA_ILi1EEESC_EEENS1_35KernelTmaWarpSpecializedCooperativeEEENS5_IJNSA_ILi256EEENSA_ILi64EEESH_EEENS_6half_tENS5_IJNS4_6LayoutINS5_IJiNS5_IJSB_iEEEiEEENS5_IJlNS5_IJSC_SB_EEElEEEEENSK_INS5_IJNS5_IJNS5_IJNSA_ILi8EEESB_NSA_ILi4EEEEEEiEEENS5_IJNS5_IJNSA_ILi16EEESB_SB_EEEiEEEiEEENS5_IJNS5_IJNS5_IJSH_SU_NSA_ILi1024EEEEEENSA_ILi4096EEEEEENS5_IJNS5_IJSC_NSA_ILi512EEENSA_ILi32EEEEEElEEElEEEEEEEESJ_NS5_IJlSC_lEEENS4_8TiledMMAINS4_8MMA_AtomIJNS4_4SM904GMMA6SPARSE26GMMA_64x64x32_F32F16F16_SSILNS1D_5MajorE0ELS1G_0ELNS1D_7ScaleInE1ELS1H_1ELNS1D_9SparseSelE0EEEEEENSK_ISD_NS5_IJSC_NSA_ILi0EEES1L_EEEEENS5_IJNS4_10UnderscoreES1O_S1O_EEEEENS4_13SM90_TMA_LOADENS4_14ComposedLayoutINS4_7SwizzleILi2ELi4ELi3EEENS4_25smem_sparse_ptr_flag_bitsILi2ELi16EEENSK_INS5_IJNS5_IJSC_SQ_EEENS5_IJSB_S13_EEEEEENS5_IJNS5_IJS1L_SH_EEESN_EEEEEEEvNS4_8identityENS4_23SM90_TMA_LOAD_MULTICASTENS1S_INS1T_ILi3ELi4ELi3EEENS4_18smem_ptr_flag_bitsILi16EEENSK_INS5_IJSQ_SH_EEENS5_IJSH_SC_EEEEEEEvS24_EENS_8epilogue10collective6detail29Sm90TmaWarpSpecializedAdapterINS2F_15DefaultEpilogueIfNS5_IJSC_llEEES2J_NS2E_6thread17LinearCombinationIfLi1EffLNS2K_9ScaleType4KindE0ELNS_15FloatRoundStyleE2EfEENS1_15EpilogueDefaultEEEEEvvEEEEvNT_6ParamsE)
        /*0338*/ 	.short	0x0210
        /*033a*/ 	.short	0x0570


	//----- nvinfo : EIATTR_SW_WAR
	.align		4
.L_36:
        /*033c*/ 	.byte	0x04, 0x36
        /*033e*/ 	.short	(.L_38 - .L_37)
.L_37:
        /*0340*/ 	.word	0x00000008
.L_38:


//--------------------- .nv.callgraph             --------------------------
	.section	.nv.callgraph,"",@"SHT_CUDA_CALLGRAPH"
	.align	4
	.sectionentsize	8
	.align		4
        /*0000*/ 	.word	0x00000000
	.align		4
        /*0004*/ 	.word	0xffffffff
	.align		4
        /*0008*/ 	.word	0x00000000
	.align		4
        /*000c*/ 	.word	0xfffffffe
	.align		4
        /*0010*/ 	.word	0x00000000
	.align		4
        /*0014*/ 	.word	0xfffffffd
	.align		4
        /*0018*/ 	.word	0x00000000
	.align		4
        /*001c*/ 	.word	0xfffffffc


//--------------------- .nv.constant4             --------------------------
	.section	.nv.constant4,"a",@progbits
	.align	8
	.align		8
.nv.constant4:
        /*0000*/ 	.dword	_ZN39_INTERNAL_26f789df_4_k_cu_7140b653_27964cuda3std3__45__cpo5beginE
	.align		8
        /*0008*/ 	.dword	_ZN39_INTERNAL_26f789df_4_k_cu_7140b653_27964cuda3std3__45__cpo3endE
	.align		8
        /*0010*/ 	.dword	_ZN39_INTERNAL_26f789df_4_k_cu_7140b653_27964cuda3std3__45__cpo6cbeginE
	.align		8
        /*0018*/ 	.dword	_ZN39_INTERNAL_26f789df_4_k_cu_7140b653_27964cuda3std3__45__cpo4cendE
	.align		8
        /*0020*/ 	.dword	_ZN39_INTERNAL_26f789df_4_k_cu_7140b653_27964cuda3std3__441_GLOBAL__N__26f789df_4_k_cu_7140b653_27966ignoreE
	.align		8
        /*0028*/ 	.dword	_ZN39_INTERNAL_26f789df_4_k_cu_7140b653_27964cuda3std3__419piecewise_constructE
	.align		8
        /*0030*/ 	.dword	_ZN39_INTERNAL_26f789df_4_k_cu_7140b653_27964cuda3std3__48in_placeE
	.align		8
        /*0038*/ 	.dword	_ZN39_INTERNAL_26f789df_4_k_cu_7140b653_27964cuda3std6ranges3__45__cpo4swapE
	.align		8
        /*0040*/ 	.dword	_ZN39_INTERNAL_26f789df_4_k_cu_7140b653_27964cuda3std6ranges3__45__cpo9iter_moveE
	.align		8
        /*0048*/ 	.dword	_ZN39_INTERNAL_26f789df_4_k_cu_7140b653_27964cute7productE
	.align		8
        /*0050*/ 	.dword	_ZN39_INTERNAL_26f789df_4_k_cu_7140b653_27964cute1_E


//--------------------- .text._ZN7cutlass13device_kernelINS_4gemm6kernel13GemmUniversalIN4cute5tupleIJiiiiEEENS1_10collective13CollectiveMmaINS1_40MainloopSm90TmaGmmaWarpSpecializedSparseILi8ENS5_IJNS4_1CILi2EEENSA_ILi1EEESC_EEENS1_35KernelTmaWarpSpecializedCooperativeEEENS5_IJNSA_ILi256EEENSA_ILi64EEESH_EEENS_6half_tENS5_IJNS4_6LayoutINS5_IJiNS5_IJSB_iEEEiEEENS5_IJlNS5_IJSC_SB_EEElEEEEENSK_INS5_IJNS5_IJNS5_IJNSA_ILi8EEESB_NSA_ILi4EEEEEEiEEENS5_IJNS5_IJNSA_ILi16EEESB_SB_EEEiEEEiEEENS5_IJNS5_IJNS5_IJSH_SU_NSA_ILi1024EEEEEENSA_ILi4096EEEEEENS5_IJNS5_IJSC_NSA_ILi512EEENSA_ILi32EEEEEElEEElEEEEEEEESJ_NS5_IJlSC_lEEENS4_8TiledMMAINS4_8MMA_AtomIJNS4_4SM904GMMA6SPARSE26GMMA_64x64x32_F32F16F16_SSILNS1D_5MajorE0ELS1G_0ELNS1D_7ScaleInE1ELS1H_1ELNS1D_9SparseSelE0EEEEEENSK_ISD_NS5_IJSC_NSA_ILi0EEES1L_EEEEENS5_IJNS4_10UnderscoreES1O_S1O_EEEEENS4_13SM90_TMA_LOADENS4_14ComposedLayoutINS4_7SwizzleILi2ELi4ELi3EEENS4_25smem_sparse_ptr_flag_bitsILi2ELi16EEENSK_INS5_IJNS5_IJSC_SQ_EEENS5_IJSB_S13_EEEEEENS5_IJNS5_IJS1L_SH_EEESN_EEEEEEEvNS4_8identityENS4_23SM90_TMA_LOAD_MULTICASTENS1S_INS1T_ILi3ELi4ELi3EEENS4_18smem_ptr_flag_bitsILi16EEENSK_INS5_IJSQ_SH_EEENS5_IJSH_SC_EEEEEEEvS24_EENS_8epilogue10collective6detail29Sm90TmaWarpSpecializedAdapterINS2F_15DefaultEpilogueIfNS5_IJSC_llEEES2J_NS2E_6thread17LinearCombinationIfLi1EffLNS2K_9ScaleType4KindE0ELNS_15FloatRoundStyleE2EfEENS1_15EpilogueDefaultEEEEEvvEEEEvNT_6ParamsE --------------------------
	.section	.text._ZN7cutlass13device_kernelINS_4gemm6kernel13GemmUniversalIN4cute5tupleIJiiiiEEENS1_10collective13CollectiveMmaINS1_40MainloopSm90TmaGmmaWarpSpecializedSparseILi8ENS5_IJNS4_1CILi2EEENSA_ILi1EEESC_EEENS1_35KernelTmaWarpSpecializedCooperativeEEENS5_IJNSA_ILi256EEENSA_ILi64EEESH_EEENS_6half_tENS5_IJNS4_6LayoutINS5_IJiNS5_IJSB_iEEEiEEENS5_IJlNS5_IJSC_SB_EEElEEEEENSK_INS5_IJNS5_IJNS5_IJNSA_ILi8EEESB_NSA_ILi4EEEEEEiEEENS5_IJNS5_IJNSA_ILi16EEESB_SB_EEEiEEEiEEENS5_IJNS5_IJNS5_IJSH_SU_NSA_ILi1024EEEEEENSA_ILi4096EEEEEENS5_IJNS5_IJSC_NSA_ILi512EEENSA_ILi32EEEEEElEEElEEEEEEEESJ_NS5_IJlSC_lEEENS4_8TiledMMAINS4_8MMA_AtomIJNS4_4SM904GMMA6SPARSE26GMMA_64x64x32_F32F16F16_SSILNS1D_5MajorE0ELS1G_0ELNS1D_7ScaleInE1ELS1H_1ELNS1D_9SparseSelE0EEEEEENSK_ISD_NS5_IJSC_NSA_ILi0EEES1L_EEEEENS5_IJNS4_10UnderscoreES1O_S1O_EEEEENS4_13SM90_TMA_LOADENS4_14ComposedLayoutINS4_7SwizzleILi2ELi4ELi3EEENS4_25smem_sparse_ptr_flag_bitsILi2ELi16EEENSK_INS5_IJNS5_IJSC_SQ_EEENS5_IJSB_S13_EEEEEENS5_IJNS5_IJS1L_SH_EEESN_EEEEEEEvNS4_8identityENS4_23SM90_TMA_LOAD_MULTICASTENS1S_INS1T_ILi3ELi4ELi3EEENS4_18smem_ptr_flag_bitsILi16EEENSK_INS5_IJSQ_SH_EEENS5_IJSH_SC_EEEEEEEvS24_EENS_8epilogue10collective6detail29Sm90TmaWarpSpecializedAdapterINS2F_15DefaultEpilogueIfNS5_IJSC_llEEES2J_NS2E_6thread17LinearCombinationIfLi1EffLNS2K_9ScaleType4KindE0ELNS_15FloatRoundStyleE2EfEENS1_15EpilogueDefaultEEEEEvvEEEEvNT_6ParamsE,"ax",@progbits
	.align	128
.text._ZN7cutlass13device_kernelINS_4gemm6kernel13GemmUniversalIN4cute5tupleIJiiiiEEENS1_10collective13CollectiveMmaINS1_40MainloopSm90TmaGmmaWarpSpecializedSparseILi8ENS5_IJNS4_1CILi2EEENSA_ILi1EEESC_EEENS1_35KernelTmaWarpSpecializedCooperativeEEENS5_IJNSA_ILi256EEENSA_ILi64EEESH_EEENS_6half_tENS5_IJNS4_6LayoutINS5_IJiNS5_IJSB_iEEEiEEENS5_IJlNS5_IJSC_SB_EEElEEEEENSK_INS5_IJNS5_IJNS5_IJNSA_ILi8EEESB_NSA_ILi4EEEEEEiEEENS5_IJNS5_IJNSA_ILi16EEESB_SB_EEEiEEEiEEENS5_IJNS5_IJNS5_IJSH_SU_NSA_ILi1024EEEEEENSA_ILi4096EEEEEENS5_IJNS5_IJSC_NSA_ILi512EEENSA_ILi32EEEEEElEEElEEEEEEEESJ_NS5_IJlSC_lEEENS4_8TiledMMAINS4_8MMA_AtomIJNS4_4SM904GMMA6SPARSE26GMMA_64x64x32_F32F16F16_SSILNS1D_5MajorE0ELS1G_0ELNS1D_7ScaleInE1ELS1H_1ELNS1D_9SparseSelE0EEEEEENSK_ISD_NS5_IJSC_NSA_ILi0EEES1L_EEEEENS5_IJNS4_10UnderscoreES1O_S1O_EEEEENS4_13SM90_TMA_LOADENS4_14ComposedLayoutINS4_7SwizzleILi2ELi4ELi3EEENS4_25smem_sparse_ptr_flag_bitsILi2ELi16EEENSK_INS5_IJNS5_IJSC_SQ_EEENS5_IJSB_S13_EEEEEENS5_IJNS5_IJS1L_SH_EEESN_EEEEEEEvNS4_8identityENS4_23SM90_TMA_LOAD_MULTICASTENS1S_INS1T_ILi3ELi4ELi3EEENS4_18smem_ptr_flag_bitsILi16EEENSK_INS5_IJSQ_SH_EEENS5_IJSH_SC_EEEEEEEvS24_EENS_8epilogue10collective6detail29Sm90TmaWarpSpecializedAdapterINS2F_15DefaultEpilogueIfNS5_IJSC_llEEES2J_NS2E_6thread17LinearCombinationIfLi1EffLNS2K_9ScaleType4KindE0ELNS_15FloatRoundStyleE2EfEENS1_15EpilogueDefaultEEEEEvvEEEEvNT_6ParamsE:
        .type           _ZN7cutlass13device_kernelINS_4gemm6kernel13GemmUniversalIN4cute5tupleIJiiiiEEENS1_10collective13CollectiveMmaINS1_40MainloopSm90TmaGmmaWarpSpecializedSparseILi8ENS5_IJNS4_1CILi2EEENSA_ILi1EEESC_EEENS1_35KernelTmaWarpSpecializedCooperativeEEENS5_IJNSA_ILi256EEENSA_ILi64EEESH_EEENS_6half_tENS5_IJNS4_6LayoutINS5_IJiNS5_IJSB_iEEEiEEENS5_IJlNS5_IJSC_SB_EEElEEEEENSK_INS5_IJNS5_IJNS5_IJNSA_ILi8EEESB_NSA_ILi4EEEEEEiEEENS5_IJNS5_IJNSA_ILi16EEESB_SB_EEEiEEEiEEENS5_IJNS5_IJNS5_IJSH_SU_NSA_ILi1024EEEEEENSA_ILi4096EEEEEENS5_IJNS5_IJSC_NSA_ILi512EEENSA_ILi32EEEEEElEEElEEEEEEEESJ_NS5_IJlSC_lEEENS4_8TiledMMAINS4_8MMA_AtomIJNS4_4SM904GMMA6SPARSE26GMMA_64x64x32_F32F16F16_SSILNS1D_5MajorE0ELS1G_0ELNS1D_7ScaleInE1ELS1H_1ELNS1D_9SparseSelE0EEEEEENSK_ISD_NS5_IJSC_NSA_ILi0EEES1L_EEEEENS5_IJNS4_10UnderscoreES1O_S1O_EEEEENS4_13SM90_TMA_LOADENS4_14ComposedLayoutINS4_7SwizzleILi2ELi4ELi3EEENS4_25smem_sparse_ptr_flag_bitsILi2ELi16EEENSK_INS5_IJNS5_IJSC_SQ_EEENS5_IJSB_S13_EEEEEENS5_IJNS5_IJS1L_SH_EEESN_EEEEEEEvNS4_8identityENS4_23SM90_TMA_LOAD_MULTICASTENS1S_INS1T_ILi3ELi4ELi3EEENS4_18smem_ptr_flag_bitsILi16EEENSK_INS5_IJSQ_SH_EEENS5_IJSH_SC_EEEEEEEvS24_EENS_8epilogue10collective6detail29Sm90TmaWarpSpecializedAdapterINS2F_15DefaultEpilogueIfNS5_IJSC_llEEES2J_NS2E_6thread17LinearCombinationIfLi1EffLNS2K_9ScaleType4KindE0ELNS_15FloatRoundStyleE2EfEENS1_15EpilogueDefaultEEEEEvvEEEEvNT_6ParamsE,@function
        .size           _ZN7cutlass13device_kernelINS_4gemm6kernel13GemmUniversalIN4cute5tupleIJiiiiEEENS1_10collective13CollectiveMmaINS1_40MainloopSm90TmaGmmaWarpSpecializedSparseILi8ENS5_IJNS4_1CILi2EEENSA_ILi1EEESC_EEENS1_35KernelTmaWarpSpecializedCooperativeEEENS5_IJNSA_ILi256EEENSA_ILi64EEESH_EEENS_6half_tENS5_IJNS4_6LayoutINS5_IJiNS5_IJSB_iEEEiEEENS5_IJlNS5_IJSC_SB_EEElEEEEENSK_INS5_IJNS5_IJNS5_IJNSA_ILi8EEESB_NSA_ILi4EEEEEEiEEENS5_IJNS5_IJNSA_ILi16EEESB_SB_EEEiEEEiEEENS5_IJNS5_IJNS5_IJSH_SU_NSA_ILi1024EEEEEENSA_ILi4096EEEEEENS5_IJNS5_IJSC_NSA_ILi512EEENSA_ILi32EEEEEElEEElEEEEEEEESJ_NS5_IJlSC_lEEENS4_8TiledMMAINS4_8MMA_AtomIJNS4_4SM904GMMA6SPARSE26GMMA_64x64x32_F32F16F16_SSILNS1D_5MajorE0ELS1G_0ELNS1D_7ScaleInE1ELS1H_1ELNS1D_9SparseSelE0EEEEEENSK_ISD_NS5_IJSC_NSA_ILi0EEES1L_EEEEENS5_IJNS4_10UnderscoreES1O_S1O_EEEEENS4_13SM90_TMA_LOADENS4_14ComposedLayoutINS4_7SwizzleILi2ELi4ELi3EEENS4_25smem_sparse_ptr_flag_bitsILi2ELi16EEENSK_INS5_IJNS5_IJSC_SQ_EEENS5_IJSB_S13_EEEEEENS5_IJNS5_IJS1L_SH_EEESN_EEEEEEEvNS4_8identityENS4_23SM90_TMA_LOAD_MULTICASTENS1S_INS1T_ILi3ELi4ELi3EEENS4_18smem_ptr_flag_bitsILi16EEENSK_INS5_IJSQ_SH_EEENS5_IJSH_SC_EEEEEEEvS24_EENS_8epilogue10collective6detail29Sm90TmaWarpSpecializedAdapterINS2F_15DefaultEpilogueIfNS5_IJSC_llEEES2J_NS2E_6thread17LinearCombinationIfLi1EffLNS2K_9ScaleType4KindE0ELNS_15FloatRoundStyleE2EfEENS1_15EpilogueDefaultEEEEEvvEEEEvNT_6ParamsE,(.L_x_197 - _ZN7cutlass13device_kernelINS_4gemm6kernel13GemmUniversalIN4cute5tupleIJiiiiEEENS1_10collective13CollectiveMmaINS1_40MainloopSm90TmaGmmaWarpSpecializedSparseILi8ENS5_IJNS4_1CILi2EEENSA_ILi1EEESC_EEENS1_35KernelTmaWarpSpecializedCooperativeEEENS5_IJNSA_ILi256EEENSA_ILi64EEESH_EEENS_6half_tENS5_IJNS4_6LayoutINS5_IJiNS5_IJSB_iEEEiEEENS5_IJlNS5_IJSC_SB_EEElEEEEENSK_INS5_IJNS5_IJNS5_IJNSA_ILi8EEESB_NSA_ILi4EEEEEEiEEENS5_IJNS5_IJNSA_ILi16EEESB_SB_EEEiEEEiEEENS5_IJNS5_IJNS5_IJSH_SU_NSA_ILi1024EEEEEENSA_ILi4096EEEEEENS5_IJNS5_IJSC_NSA_ILi512EEENSA_ILi32EEEEEElEEElEEEEEEEESJ_NS5_IJlSC_lEEENS4_8TiledMMAINS4_8MMA_AtomIJNS4_4SM904GMMA6SPARSE26GMMA_64x64x32_F32F16F16_SSILNS1D_5MajorE0ELS1G_0ELNS1D_7ScaleInE1ELS1H_1ELNS1D_9SparseSelE0EEEEEENSK_ISD_NS5_IJSC_NSA_ILi0EEES1L_EEEEENS5_IJNS4_10UnderscoreES1O_S1O_EEEEENS4_13SM90_TMA_LOADENS4_14ComposedLayoutINS4_7SwizzleILi2ELi4ELi3EEENS4_25smem_sparse_ptr_flag_bitsILi2ELi16EEENSK_INS5_IJNS5_IJSC_SQ_EEENS5_IJSB_S13_EEEEEENS5_IJNS5_IJS1L_SH_EEESN_EEEEEEEvNS4_8identityENS4_23SM90_TMA_LOAD_MULTICASTENS1S_INS1T_ILi3ELi4ELi3EEENS4_18smem_ptr_flag_bitsILi16EEENSK_INS5_IJSQ_SH_EEENS5_IJSH_SC_EEEEEEEvS24_EENS_8epilogue10collective6detail29Sm90TmaWarpSpecializedAdapterINS2F_15DefaultEpilogueIfNS5_IJSC_llEEES2J_NS2E_6thread17LinearCombinationIfLi1EffLNS2K_9ScaleType4KindE0ELNS_15FloatRoundStyleE2EfEENS1_15EpilogueDefaultEEEEEvvEEEEvNT_6ParamsE)
        .other          _ZN7cutlass13device_kernelINS_4gemm6kernel13GemmUniversalIN4cute5tupleIJiiiiEEENS1_10collective13CollectiveMmaINS1_40MainloopSm90TmaGmmaWarpSpecializedSparseILi8ENS5_IJNS4_1CILi2EEENSA_ILi1EEESC_EEENS1_35KernelTmaWarpSpecializedCooperativeEEENS5_IJNSA_ILi256EEENSA_ILi64EEESH_EEENS_6half_tENS5_IJNS4_6LayoutINS5_IJiNS5_IJSB_iEEEiEEENS5_IJlNS5_IJSC_SB_EEElEEEEENSK_INS5_IJNS5_IJNS5_IJNSA_ILi8EEESB_NSA_ILi4EEEEEEiEEENS5_IJNS5_IJNSA_ILi16EEESB_SB_EEEiEEEiEEENS5_IJNS5_IJNS5_IJSH_SU_NSA_ILi1024EEEEEENSA_ILi4096EEEEEENS5_IJNS5_IJSC_NSA_ILi512EEENSA_ILi32EEEEEElEEElEEEEEEEESJ_NS5_IJlSC_lEEENS4_8TiledMMAINS4_8MMA_AtomIJNS4_4SM904GMMA6SPARSE26GMMA_64x64x32_F32F16F16_SSILNS1D_5MajorE0ELS1G_0ELNS1D_7ScaleInE1ELS1H_1ELNS1D_9SparseSelE0EEEEEENSK_ISD_NS5_IJSC_NSA_ILi0EEES1L_EEEEENS5_IJNS4_10UnderscoreES1O_S1O_EEEEENS4_13SM90_TMA_LOADENS4_14ComposedLayoutINS4_7SwizzleILi2ELi4ELi3EEENS4_25smem_sparse_ptr_flag_bitsILi2ELi16EEENSK_INS5_IJNS5_IJSC_SQ_EEENS5_IJSB_S13_EEEEEENS5_IJNS5_IJS1L_SH_EEESN_EEEEEEEvNS4_8identityENS4_23SM90_TMA_LOAD_MULTICASTENS1S_INS1T_ILi3ELi4ELi3EEENS4_18smem_ptr_flag_bitsILi16EEENSK_INS5_IJSQ_SH_EEENS5_IJSH_SC_EEEEEEEvS24_EENS_8epilogue10collective6detail29Sm90TmaWarpSpecializedAdapterINS2F_15DefaultEpilogueIfNS5_IJSC_llEEES2J_NS2E_6thread17LinearCombinationIfLi1EffLNS2K_9ScaleType4KindE0ELNS_15FloatRoundStyleE2EfEENS1_15EpilogueDefaultEEEEEvvEEEEvNT_6ParamsE,@"STO_CUDA_ENTRY STV_DEFAULT"
_ZN7cutlass13device_kernelINS_4gemm6kernel13GemmUniversalIN4cute5tupleIJiiiiEEENS1_10collective13CollectiveMmaINS1_40MainloopSm90TmaGmmaWarpSpecializedSparseILi8ENS5_IJNS4_1CILi2EEENSA_ILi1EEESC_EEENS1_35KernelTmaWarpSpecializedCooperativeEEENS5_IJNSA_ILi256EEENSA_ILi64EEESH_EEENS_6half_tENS5_IJNS4_6LayoutINS5_IJiNS5_IJSB_iEEEiEEENS5_IJlNS5_IJSC_SB_EEElEEEEENSK_INS5_IJNS5_IJNS5_IJNSA_ILi8EEESB_NSA_ILi4EEEEEEiEEENS5_IJNS5_IJNSA_ILi16EEESB_SB_EEEiEEEiEEENS5_IJNS5_IJNS5_IJSH_SU_NSA_ILi1024EEEEEENSA_ILi4096EEEEEENS5_IJNS5_IJSC_NSA_ILi512EEENSA_ILi32EEEEEElEEElEEEEEEEESJ_NS5_IJlSC_lEEENS4_8TiledMMAINS4_8MMA_AtomIJNS4_4SM904GMMA6SPARSE26GMMA_64x64x32_F32F16F16_SSILNS1D_5MajorE0ELS1G_0ELNS1D_7ScaleInE1ELS1H_1ELNS1D_9SparseSelE0EEEEEENSK_ISD_NS5_IJSC_NSA_ILi0EEES1L_EEEEENS5_IJNS4_10UnderscoreES1O_S1O_EEEEENS4_13SM90_TMA_LOADENS4_14ComposedLayoutINS4_7SwizzleILi2ELi4ELi3EEENS4_25smem_sparse_ptr_flag_bitsILi2ELi16EEENSK_INS5_IJNS5_IJSC_SQ_EEENS5_IJSB_S13_EEEEEENS5_IJNS5_IJS1L_SH_EEESN_EEEEEEEvNS4_8identityENS4_23SM90_TMA_LOAD_MULTICASTENS1S_INS1T_ILi3ELi4ELi3EEENS4_18smem_ptr_flag_bitsILi16EEENSK_INS5_IJSQ_SH_EEENS5_IJSH_SC_EEEEEEEvS24_EENS_8epilogue10collective6detail29Sm90TmaWarpSpecializedAdapterINS2F_15DefaultEpilogueIfNS5_IJSC_llEEES2J_NS2E_6thread17LinearCombinationIfLi1EffLNS2K_9ScaleType4KindE0ELNS_15FloatRoundStyleE2EfEENS1_15EpilogueDefaultEEEEEvvEEEEvNT_6ParamsE:
[----:B------:R-:W-:Y:S01]  /*0000*/  LDC R1, c[0x0][0x28] ;  /* 0x00000a00ff017b82 */ /* 0x000fe20000000800 */
[----:B------:R-:W0:Y:S01]  /*0010*/  S2R R127, SR_TID.X ;  /* 0x00000000007f7919 */ /* 0x000e220000002100 */
[----:B------:R-:W-:Y:S01]  /*0020*/  ELECT P0, URZ, PT ;  /* 0x00000000003f782f */ /* 0x000fe20003800000 */
[----:B------:R-:W-:Y:S01]  /*0030*/  BSSY B0, `(.L_x_0) ;  /* 0x0000012000007945 */ /* 0x000fe20003800000 */
[--C-:B0-----:R-:W-:Y:S02]  /*0040*/  SHF.R.U32.HI R0, RZ, 0x5, R127.reuse ;  /* 0x00000005ff007819 */ /* 0x101fe4000001167f */
[----:B------:R-:W-:-:S03]  /*0050*/  SHF.R.U32.HI R13, RZ, 0x7, R127 ;  /* 0x00000007ff0d7819 */ /* 0x000fc6000001167f */
[----:B------:R-:W0:Y:S04]  /*0060*/  SHFL.IDX PT, R6, R0, RZ, 0x1f ;  /* 0x00001fff00067589 */ /* 0x000e2800000e0000 */
[----:B------:R1:W2:Y:S01]  /*0070*/  SHFL.IDX PT, R2, R13, RZ, 0x1f ;  /* 0x00001fff0d027589 */ /* 0x0002a200000e0000 */
[----:B0-----:R-:W-:-:S13]  /*0080*/  ISETP.NE.OR P0, PT, R6, RZ, !P0 ;  /* 0x000000ff0600720c */ /* 0x001fda0004705670 */
[----:B-12---:R-:W-:Y:S05]  /*0090*/  @P0 BRA `(.L_x_1) ;  /* 0x00000000002c0947 */ /* 0x006fea0003800000 */
[----:B------:R-:W-:Y:S02]  /*00a0*/  ULDC.64 UR4, c[0x0][0x198] ;  /* 0x0000660000047ab9 */ /* 0x000fe40000000a00 */
[----:B------:R-:W-:Y:S02]  /*00b0*/  UIADD3 UR6, UP0, UR4, 0xf0, URZ ;  /* 0x000000f004067890 */ /* 0x000fe4000ff1e03f */
[----:B------:R-:W-:Y:S02]  /*00c0*/  UIADD3 UR8, UP1, UR4, 0x1f0, URZ ;  /* 0x000001f004087890 */ /* 0x000fe4000ff3e03f */
[----:B------:R-:W-:Y:S02]  /*00d0*/  UIADD3 UR4, UP2, UR4, 0x2f0, URZ ;  /* 0x000002f004047890 */ /* 0x000fe4000ff5e03f */
[----:B------:R-:W-:Y:S02]  /*00e0*/  UIADD3.X UR7, URZ, UR5, URZ, UP0, !UPT ;  /* 0x000000053f077290 */ /* 0x000fe400087fe43f */
[----:B------:R-:W-:-:S02]  /*00f0*/  UIADD3.X UR9, URZ, UR5, URZ, UP1, !UPT ;  /* 0x000000053f097290 */ /* 0x000fc40008ffe43f */
[----:B------:R-:W-:-:S05]  /*0100*/  UIADD3.X UR5, URZ, UR5, URZ, UP2, !UPT ;  /* 0x000000053f057290 */ /* 0x000fca00097fe43f */
[----:B------:R0:W-:Y:S02]  /*0110*/  UTMACCTL.PF [UR6] ;  /* 0x00000000060079b9 */ /* 0x0001e40008040000 */
[----:B------:R0:W-:Y:S02]  /*0120*/  UTMACCTL.PF [UR8] ;  /* 0x00000000080079b9 */ /* 0x0001e40008040000 */
[----:B------:R0:W-:Y:S02]  /*0130*/  UTMACCTL.PF [UR4] ;  /* 0x00000000040079b9 */ /* 0x0001e40008040000 */
[----:B0-----:R-:W-:Y:S01]  /*0140*/  NOP ;  /* 0x0000000000007918 */ /* 0x001fe20000000000 */
.L_x_1:
[----:B------:R-:W-:Y:S05]  /*0150*/  BSYNC B0 ;  /* 0x0000000000007941 */ /* 0x000fea0003800000 */
.L_x_0:
[----:B------:R-:W0:Y:S02]  /*0160*/  SHFL.IDX PT, R3, R0, RZ, 0x1f ;  /* 0x00001fff00037589 */ /* 0x000e2400000e0000 */
[----:B0-----:R-:W-:-:S13]  /*0170*/  ISETP.NE.AND P0, PT, R3, RZ, PT ;  /* 0x000000ff0300720c */ /* 0x001fda0003f05270 */
[----:B------:R-:W-:Y:S05]  /*0180*/  @P0 BRA `(.L_x_2) ;  /* 0x0000000000840947 */ /* 0x000fea0003800000 */
[----:B------:R-:W-:Y:S01]  /*0190*/  ELECT P0, URZ, PT ;  /* 0x00000000003f782f */ /* 0x000fe20003800000 */
[----:B------:R-:W-:-:S12]  /*01a0*/  BSSY B0, `(.L_x_2) ;  /* 0x000001f000007945 */ /* 0x000fd80003800000 */
[----:B------:R-:W-:Y:S05]  /*01b0*/  @!P0 BRA `(.L_x_3) ;  /* 0x0000000000748947 */ /* 0x000fea0003800000 */
[----:B------:R-:W0:Y:S01]  /*01c0*/  S2UR UR8, SR_CgaCtaId ;  /* 0x00000000000879c3 */ /* 0x000e220000008800 */
[----:B------:R-:W-:Y:S01]  /*01d0*/  UMOV UR4, 0x400 ;  /* 0x0000040000047882 */ /* 0x000fe20000000000 */
[----:B------:R-:W-:Y:S01]  /*01e0*/  UMOV UR5, 0x1 ;  /* 0x0000000100057882 */ /* 0x000fe20000000000 */
[----:B------:R-:W-:Y:S02]  /*01f0*/  UMOV UR6, 0x4 ;  /* 0x0000000400067882 */ /* 0x000fe40000000000 */
[----:B------:R-:W-:-:S04]  /*0200*/  UIADD3 UR6, -UR6, 0x100000, URZ ;  /* 0x0010000006067890 */ /* 0x000fc8000fffe13f */
[----:B------:R-:W-:Y:S02]  /*0210*/  USHF.L.U32 UR7, UR6, 0xb, URZ ;  /* 0x0000000b06077899 */ /* 0x000fe4000800063f */
[----:B------:R-:W-:Y:S02]  /*0220*/  USHF.L.U32 UR6, UR6, 0x1, URZ ;  /* 0x0000000106067899 */ /* 0x000fe4000800063f */
[----:B0-----:R-:W-:Y:S02]  /*0230*/  ULEA UR8, UR8, UR4, 0x18 ;  /* 0x0000000408087291 */ /* 0x001fe4000f8ec03f */
[----:B------:R-:W-:-:S04]  /*0240*/  UIADD3 UR4, -UR5, 0x100000, URZ ;  /* 0x0010000005047890 */ /* 0x000fc8000fffe13f */
[----:B------:R-:W-:Y:S02]  /*0250*/  USHF.L.U32 UR5, UR4, 0xb, URZ ;  /* 0x0000000b04057899 */ /* 0x000fe4000800063f */
[----:B------:R-:W-:Y:S01]  /*0260*/  USHF.L.U32 UR4, UR4, 0x1, URZ ;  /* 0x0000000104047899 */ /* 0x000fe2000800063f */
[----:B------:R-:W0:Y:S11]  /*0270*/  FENCE.VIEW.ASYNC.S ;  /* 0x00000000000073c6 */ /* 0x000e360000000000 */
[----:B0-----:R0:W1:Y:S01]  /*0280*/  SYNCS.EXCH.64 URZ, [UR8], UR4 ;  /* 0x00000004083f75b2 */ /* 0x0010620008000100 */
[----:B------:R0:W2:Y:S01]  /*0290*/  SYNCS.EXCH.64 URZ, [UR8+0x40], UR6 ;  /* 0x00004006083f75b2 */ /* 0x0000a20008000100 */
[----:B------:R0:W3:Y:S01]  /*02a0*/  SYNCS.EXCH.64 URZ, [UR8+0x8], UR4 ;  /* 0x00000804083f75b2 */ /* 0x0000e20008000100 */
[----:B------:R0:W4:Y:S01]  /*02b0*/  SYNCS.EXCH.64 URZ, [UR8+0x48], UR6 ;  /* 0x00004806083f75b2 */ /* 0x0001220008000100 */
[----:B------:R0:W0:Y:S01]  /*02c0*/  SYNCS.EXCH.64 URZ, [UR8+0x10], UR4 ;  /* 0x00001004083f75b2 */ /* 0x0000220008000100 */
        /* <DEDUP_REMOVED lines=11> */
[----:B------:R-:W-:Y:S01]  /*0380*/  NOP ;  /* 0x0000000000007918 */ /* 0x000fe20000000000 */
.L_x_3:
[----:B0-----:R-:W-:Y:S05]  /*0390*/  BSYNC B0 ;  /* 0x0000000000007941 */ /* 0x001fea0003800000 */
.L_x_2:
[----:B------:R-:W0:Y:S01]  /*03a0*/  S2UR UR8, SR_CTAID.X ;  /* 0x00000000000879c3 */ /* 0x000e220000002500 */
[----:B------:R-:W-:Y:S01]  /*03b0*/  SHF.R.S32.HI R4, RZ, 0x1f, R127 ;  /* 0x0000001fff047819 */ /* 0x000fe2000001147f */
[----:B------:R-:W5:Y:S01]  /*03c0*/  SHFL.IDX PT, R0, R0, RZ, 0x1f ;  /* 0x00001fff00007589 */ /* 0x000f6200000e0000 */
[----:B------:R-:W-:Y:S02]  /*03d0*/  ELECT P0, URZ, PT ;  /* 0x00000000003f782f */ /* 0x000fe40003800000 */
[----:B------:R-:W-:Y:S01]  /*03e0*/  SHF.R.S32.HI R8, RZ, 0x1f, R3 ;  /* 0x0000001fff087819 */ /* 0x000fe20000011403 */
[----:B------:R-:W-:Y:S01]  /*03f0*/  ULDC UR4, c[0x0][0x150] ;  /* 0x0000540000047ab9 */ /* 0x000fe20000000800 */
[----:B------:R-:W-:Y:S01]  /*0400*/  LEA.HI R4, R4, R127, RZ, 0x7 ;  /* 0x0000007f04047211 */ /* 0x000fe200078f38ff */
[----:B------:R-:W1:Y:S01]  /*0410*/  S2R R10, SR_CTAID.Y ;  /* 0x00000000000a7919 */ /* 0x000e620000002600 */
[----:B------:R-:W2:Y:S01]  /*0420*/  LDC R14, c[0x0][0x144] ;  /* 0x00005100ff0e7b82 */ /* 0x000ea20000000800 */
[----:B------:R-:W-:Y:S01]  /*0430*/  LEA.HI R8, R8, R3, RZ, 0x2 ;  /* 0x0000000308087211 */ /* 0x000fe200078f10ff */
[----:B------:R-:W-:Y:S01]  /*0440*/  VIADD R12, R2, 0xffffffff ;  /* 0xffffffff020c7836 */ /* 0x000fe20000000000 */
[----:B------:R-:W-:Y:S01]  /*0450*/  LOP3.LUT R4, R4, 0xffffff80, RZ, 0xc0, !PT ;  /* 0xffffff8004047812 */ /* 0x000fe200078ec0ff */
[----:B------:R-:W-:Y:S01]  /*0460*/  NOP ;  /* 0x0000000000007918 */ /* 0x000fe20000000000 */
[----:B------:R-:W-:Y:S01]  /*0470*/  LOP3.LUT R8, R8, 0x3ffffffc, RZ, 0xc0, !PT ;  /* 0x3ffffffc08087812 */ /* 0x000fe200078ec0ff */
[----:B------:R-:W-:Y:S01]  /*0480*/  NOP ;  /* 0x0000000000007918 */ /* 0x000fe20000000000 */
[----:B------:R-:W-:Y:S01]  /*0490*/  ISETP.GE.U32.AND P5, PT, R12, 0x2, PT ;  /* 0x000000020c00780c */ /* 0x000fe20003fa6070 */
[----:B------:R-:W-:Y:S01]  /*04a0*/  IMAD.IADD R4, R127, 0x1, -R4 ;  /* 0x000000017f047824 */ /* 0x000fe200078e0a04 */
[----:B------:R-:W3:Y:S01]  /*04b0*/  LDC R9, c[0x0][0x140] ;  /* 0x00005000ff097b82 */ /* 0x000ee20000000800 */
[----:B------:R-:W-:Y:S01]  /*04c0*/  IMAD.IADD R8, R3, 0x1, -R8 ;  /* 0x0000000103087824 */ /* 0x000fe200078e0a08 */
[----:B------:R-:W-:-:S02]  /*04d0*/  SHF.R.S32.HI R3, RZ, 0x1f, R6 ;  /* 0x0000001fff037819 */ /* 0x000fc40000011406 */
[----:B------:R-:W-:Y:S02]  /*04e0*/  SHF.R.S32.HI R5, RZ, 0x1f, R4 ;  /* 0x0000001fff057819 */ /* 0x000fe40000011404 */
[----:B------:R-:W-:Y:S02]  /*04f0*/  LEA.HI R3, R3, R6, RZ, 0x2 ;  /* 0x0000000603037211 */ /* 0x000fe400078f10ff */
[----:B0-----:R-:W-:Y:S01]  /*0500*/  I2FP.F32.U32 R7, UR8 ;  /* 0x0000000800077c45 */ /* 0x001fe20008201000 */
[----:B------:R-:W0:Y:S01]  /*0510*/  LDC R15, c[0x0][0x148] ;  /* 0x00005200ff0f7b82 */ /* 0x000e220000000800 */
[----:B------:R-:W-:Y:S02]  /*0520*/  LEA.HI R5, R5, R4, RZ, 0x3 ;  /* 0x0000000405057211 */ /* 0x000fe400078f18ff */
[----:B-----5:R-:W-:Y:S01]  /*0530*/  ISETP.NE.OR P0, PT, R0, RZ, !P0 ;  /* 0x000000ff0000720c */ /* 0x020fe20004705670 */
[----:B------:R-:W-:Y:S01]  /*0540*/  FMUL R7, R7, UR4 ;  /* 0x0000000407077c20 */ /* 0x000fe20008400000 */
[--C-:B------:R-:W-:Y:S01]  /*0550*/  SHF.R.S32.HI R0, RZ, 0x3, R5.reuse ;  /* 0x00000003ff007819 */ /* 0x100fe20000011405 */
[----:B------:R-:W-:Y:S01]  /*0560*/  ULDC UR4, c[0x0][0x154] ;  /* 0x0000550000047ab9 */ /* 0x000fe20000000800 */
[----:B------:R-:W-:-:S02]  /*0570*/  SHF.R.S32.HI R5, RZ, 0x1f, R5 ;  /* 0x0000001fff057819 */ /* 0x000fc40000011405 */
[----:B------:R-:W-:Y:S01]  /*0580*/  LOP3.LUT R3, R3, 0xfffffffc, RZ, 0xc0, !PT ;  /* 0xfffffffc03037812 */ /* 0x000fe200078ec0ff */
[----:B------:R-:W5:Y:S01]  /*0590*/  F2I.U32.TRUNC.NTZ R7, R7 ;  /* 0x0000000700077305 */ /* 0x000f62000020f000 */
[----:B------:R-:W-:Y:S02]  /*05a0*/  LEA.HI R5, R5, R0, RZ, 0x2 ;  /* 0x0000000005057211 */ /* 0x000fe400078f10ff */
[----:B------:R-:W-:Y:S01]  /*05b0*/  LOP3.LUT P6, RZ, R4, 0x7, RZ, 0xc0, !PT ;  /* 0x0000000704ff7812 */ /* 0x000fe200078cc0ff */
[----:B------:R-:W-:Y:S01]  /*05c0*/  IMAD.IADD R6, R6, 0x1, -R3 ;  /* 0x0000000106067824 */ /* 0x000fe200078e0a03 */
[----:B------:R-:W-:Y:S01]  /*05d0*/  LOP3.LUT R5, R5, 0xfffffffc, RZ, 0xc0, !PT ;  /* 0xfffffffc05057812 */ /* 0x000fe200078ec0ff */
[----:B------:R-:W-:Y:S01]  /*05e0*/  VOTEU.ALL UP0, P0 ;  /* 0x00000000003f7886 */ /* 0x000fe20000000000 */
[----:B---3--:R-:W-:Y:S01]  /*05f0*/  ISETP.EQ.U32.AND P1, PT, R9, 0x1, PT ;  /* 0x000000010900780c */ /* 0x008fe20003f22070 */
[----:B------:R-:W-:Y:S01]  /*0600*/  VOTEU.ALL UP1, P0 ;  /* 0x00000000003f7886 */ /* 0x000fe20000020000 */
[----:B------:R-:W-:Y:S01]  /*0610*/  ISETP.NE.AND P4, PT, R6, 0x3, PT ;  /* 0x000000030600780c */ /* 0x000fe20003f85270 */
[----:B------:R-:W-:Y:S01]  /*0620*/  IMAD.IADD R5, R0, 0x1, -R5 ;  /* 0x0000000100057824 */ /* 0x000fe200078e0a05 */
[----:B------:R-:W3:Y:S01]  /*0630*/  @!UP0 S2UR UR7, SR_CgaCtaId ;  /* 0x00000000000789c3 */ /* 0x000ee20000008800 */
[----:B------:R-:W-:Y:S01]  /*0640*/  @!UP0 UMOV UR6, 0x400 ;  /* 0x0000040000068882 */ /* 0x000fe20000000000 */
[----:B------:R-:W-:Y:S01]  /*0650*/  ISETP.NE.AND P2, PT, R2, RZ, PT ;  /* 0x000000ff0200720c */ /* 0x000fe20003f45270 */
[----:B------:R-:W-:-:S02]  /*0660*/  IMAD R5, R8, 0x4, R5 ;  /* 0x0000000408057824 */ /* 0x000fc400078e0205 */
[----:B-----5:R-:W-:-:S03]  /*0670*/  IMAD.MOV R7, RZ, RZ, -R7 ;  /* 0x000000ffff077224 */ /* 0x020fc600078e0a07 */
[----:B------:R-:W-:Y:S01]  /*0680*/  LEA.HI R0, R5, R5, RZ, 0x1 ;  /* 0x0000000505007211 */ /* 0x000fe200078f08ff */
[----:B--2---:R-:W-:Y:S01]  /*0690*/  IMAD R14, R14, R7, UR8 ;  /* 0x000000080e0e7e24 */ /* 0x004fe2000f8e0207 */
[----:B-1----:R-:W-:Y:S02]  /*06a0*/  I2FP.F32.U32 R7, R10 ;  /* 0x0000000a00077245 */ /* 0x002fe40000201000 */
[----:B------:R-:W-:-:S03]  /*06b0*/  LOP3.LUT R0, R0, 0xfffffffe, RZ, 0xc0, !PT ;  /* 0xfffffffe00007812 */ /* 0x000fc600078ec0ff */
[----:B------:R-:W-:Y:S01]  /*06c0*/  FMUL R8, R7, UR4 ;  /* 0x0000000407087c20 */ /* 0x000fe20008400000 */
[----:B------:R-:W-:Y:S01]  /*06d0*/  UMOV UR4, 0x20 ;  /* 0x0000002000047882 */ /* 0x000fe20000000000 */
[----:B------:R-:W-:Y:S01]  /*06e0*/  IMAD.IADD R7, R5, 0x1, -R0 ;  /* 0x0000000105077824 */ /* 0x000fe200078e0a00 */
[----:B------:R-:W-:-:S04]  /*06f0*/  @!UP0 UIADD3 UR4, -UR4, 0x100000, URZ ;  /* 0x0010000004048890 */ /* 0x000fc8000fffe13f */
[----:B------:R-:W-:Y:S02]  /*0700*/  @!UP0 USHF.L.U32 UR5, UR4, 0xb, URZ ;  /* 0x0000000b04058899 */ /* 0x000fe4000800063f */
[----:B------:R-:W-:Y:S01]  /*0710*/  @!UP0 USHF.L.U32 UR4, UR4, 0x1, URZ ;  /* 0x0000000104048899 */ /* 0x000fe2000800063f */
[----:B------:R-:W-:Y:S01]  /*0720*/  IMAD.SHL.U32 R0, R5, 0x4, RZ ;  /* 0x0000000405007824 */ /* 0x000fe200078e00ff */
[----:B------:R-:W1:Y:S01]  /*0730*/  F2I.U32.TRUNC.NTZ R8, R8 ;  /* 0x0000000800087305 */ /* 0x000e62000020f000 */
[----:B------:R-:W-:Y:S01]  /*0740*/  ISETP.NE.AND P3, PT, R7, R14, PT ;  /* 0x0000000e0700720c */ /* 0x000fe20003f65270 */
[----:B---3--:R-:W-:Y:S02]  /*0750*/  @!UP0 ULEA UR6, UR7, UR6, 0x18 ;  /* 0x0000000607068291 */ /* 0x008fe4000f8ec03f */
[----:B------:R-:W-:Y:S01]  /*0760*/  LOP3.LUT R9, R5, 0xc, R0, 0x78, !PT ;  /* 0x0000000c05097812 */ /* 0x000fe200078e7800 */
[----:B------:R-:W-:Y:S01]  /*0770*/  VOTEU.ALL UP0, P0 ;  /* 0x00000000003f7886 */ /* 0x000fe20000000000 */
[----:B------:R-:W-:-:S02]  /*0780*/  ISETP.EQ.OR P0, PT, R6, RZ, !P4 ;  /* 0x000000ff0600720c */ /* 0x000fc40006702670 */
[----:B------:R-:W-:Y:S02]  /*0790*/  LOP3.LUT R5, R127, 0x7f, RZ, 0xc0, !PT ;  /* 0x0000007f7f057812 */ /* 0x000fe400078ec0ff */
[----:B------:R-:W-:-:S04]  /*07a0*/  ISETP.EQ.AND P0, PT, R2, RZ, P0 ;  /* 0x000000ff0200720c */ /* 0x000fc80000702270 */
[----:B------:R-:W-:Y:S01]  /*07b0*/  @P3 LEA.HI R0, R9, R9, RZ, 0x1 ;  /* 0x0000000909003211 */ /* 0x000fe200078f08ff */
[----:B-1----:R-:W-:Y:S01]  /*07c0*/  IMAD.MOV R22, RZ, RZ, -R8 ;  /* 0x000000ffff167224 */ /* 0x002fe200078e0a08 */
[----:B------:R-:W-:Y:S01]  /*07d0*/  SEL R4, RZ, 0x1, !P0 ;  /* 0x00000001ff047807 */ /* 0x000fe20004000000 */
[----:B------:R-:W1:Y:S02]  /*07e0*/  FENCE.VIEW.ASYNC.S ;  /* 0x00000000000073c6 */ /* 0x000e640000000000 */
[----:B-1----:R1:W2:Y:S01]  /*07f0*/  @!UP0 SYNCS.EXCH.64 URZ, [UR6+0x90], UR4 ;  /* 0x00009004063f85b2 */ /* 0x0022a20008000100 */
[----:B------:R-:W-:Y:S01]  /*0800*/  @P3 SHF.R.S32.HI R0, RZ, 0x1, R0 ;  /* 0x00000001ff003819 */ /* 0x000fe20000011400 */
[----:B0-----:R-:W-:Y:S01]  /*0810*/  IMAD R3, R15, R22, R10 ;  /* 0x000000160f037224 */ /* 0x001fe200078e020a */
[----:B------:R-:W-:Y:S01]  /*0820*/  ISETP.LT.U32.AND P0, PT, R9, 0x2, !P6 ;  /* 0x000000020900780c */ /* 0x000fe20007701070 */
[----:B------:R-:W-:Y:S01]  /*0830*/  IMAD.MOV.U32 R8, RZ, RZ, 0x1 ;  /* 0x00000001ff087424 */ /* 0x000fe200078e00ff */
[----:B------:R-:W-:-:S02]  /*0840*/  SEL R4, R4, 0x2, P5 ;  /* 0x0000000204047807 */ /* 0x000fc40002800000 */
[----:B------:R-:W-:Y:S02]  /*0850*/  @P3 ISETP.NE.AND P4, PT, R0, R3, PT ;  /* 0x000000030000320c */ /* 0x000fe40003f85270 */
[----:B------:R-:W-:Y:S02]  /*0860*/  SEL R7, RZ, 0x1, !P0 ;  /* 0x00000001ff077807 */ /* 0x000fe40004000000 */
[----:B------:R-:W-:Y:S01]  /*0870*/  @P3 SEL R8, RZ, 0x1, P4 ;  /* 0x00000001ff083807 */ /* 0x000fe20002000000 */
[----:B------:R1:W0:Y:S01]  /*0880*/  @!UP1 SYNCS.EXCH.64 URZ, [UR6+0x98], UR4 ;  /* 0x00009804063f95b2 */ /* 0x0002220008000100 */
[----:B------:R-:W-:Y:S01]  /*0890*/  NOP ;  /* 0x0000000000007918 */ /* 0x000fe20000000000 */
[----:B------:R-:W-:Y:S06]  /*08a0*/  @!P1 BRA `(.L_x_4) ;  /* 0x0000000000089947 */ /* 0x000fec0003800000 */
[----:B0-2-4-:R-:W-:Y:S01]  /*08b0*/  UCGABAR_ARV ;  /* 0x00000000000079c7 */ /* 0x015fe20008000000 */
[----:B------:R-:W-:Y:S05]  /*08c0*/  BRA `(.L_x_5) ;  /* 0x0000000000047947 */ /* 0x000fea0003800000 */
.L_x_4:
[----:B0-2-4-:R-:W-:Y:S01]  /*08d0*/  NOP ;  /* 0x0000000000007918 */ /* 0x015fe20000000000 */
.L_x_5:
[----:B------:R-:W0:Y:S01]  /*08e0*/  LDC R0, c[0x0][0x75c] ;  /* 0x0001d700ff007b82 */ /* 0x000e220000000800 */
[----:B------:R-:W-:Y:S01]  /*08f0*/  IMAD.U32 R2, RZ, RZ, UR8 ;  /* 0x00000008ff027e24 */ /* 0x000fe2000f8e00ff */
[----:B------:R-:W-:Y:S01]  /*0900*/  LOP3.LUT R140, R140, 0xfffff7ff, RZ, 0xc0, !PT ;  /* 0xfffff7ff8c8c7812 */ /* 0x000fe200078ec0ff */
[----:B------:R-:W-:Y:S01]  /*0910*/  IMAD.MOV.U32 R3, RZ, RZ, RZ ;  /* 0x000000ffff037224 */ /* 0x000fe200078e00ff */
[----:B0-----:R-:W-:-:S13]  /*0920*/  ISETP.NE.AND P3, PT, R0, 0x1, PT ;  /* 0x000000010000780c */ /* 0x001fda0003f65270 */
[----:B------:R-:W0:Y:S01]  /*0930*/  @P3 LDC R19, c[0x0][0x10] ;  /* 0x00000400ff133b82 */ /* 0x000e220000000800 */
[----:B------:R-:W-:Y:S01]  /*0940*/  @P3 IMAD.MOV.U32 R11, RZ, RZ, RZ ;  /* 0x000000ffff0b3224 */ /* 0x000fe200078e00ff */
[----:B------:R-:W-:Y:S01]  /*0950*/  @P3 LOP3.LUT R140, R140, 0x800, RZ, 0xfc, !PT ;  /* 0x000008008c8c3812 */ /* 0x000fe200078efcff */
[----:B------:R-:W-:-:S05]  /*0960*/  @P3 IMAD.MOV.U32 R21, RZ, RZ, RZ ;  /* 0x000000ffff153224 */ /* 0x000fca00078e00ff */
[----:B------:R-:W2:Y:S01]  /*0970*/  @!P3 LDC R17, c[0x0][0xc] ;  /* 0x00000300ff11bb82 */ /* 0x000ea20000000800 */
[----:B-1----:R-:W-:Y:S01]  /*0980*/  ULDC UR4, c[0x0][0xc] ;  /* 0x0000030000047ab9 */ /* 0x002fe20000000800 */
[----:B------:R-:W-:Y:S01]  /*0990*/  ULDC UR5, c[0x0][0x10] ;  /* 0x0000040000057ab9 */ /* 0x000fe20000000800 */
[----:B------:R-:W-:Y:S01]  /*09a0*/  ULDC UR6, c[0x0][0x14] ;  /* 0x0000050000067ab9 */ /* 0x000fe20000000800 */
[----:B------:R-:W-:-:S04]  /*09b0*/  UIMAD.WIDE.U32 UR4, UR4, UR5, URZ ;  /* 0x00000005040472a5 */ /* 0x000fc8000f8e003f */
[----:B------:R-:W-:Y:S02]  /*09c0*/  UIMAD.WIDE.U32 UR30, UR4, UR6, URZ ;  /* 0x00000006041e72a5 */ /* 0x000fe4000f8e003f */
[----:B------:R-:W-:-:S04]  /*09d0*/  UIMAD UR4, UR5, UR6, URZ ;  /* 0x00000006050472a4 */ /* 0x000fc8000f8e023f */
[----:B------:R-:W-:Y:S01]  /*09e0*/  UIADD3 UR4, UR31, UR4, URZ ;  /* 0x000000041f047290 */ /* 0x000fe2000fffe03f */
[----:B0-----:R-:W-:-:S04]  /*09f0*/  @P3 IMAD.WIDE.U32 R18, R19, UR8, R10 ;  /* 0x0000000813123c25 */ /* 0x001fc8000f8e000a */
[----:B--2---:R-:W-:-:S04]  /*0a00*/  @!P3 IMAD.WIDE.U32 R16, R10, R17, R2 ;  /* 0x000000110a10b225 */ /* 0x004fc800078e0002 */
[----:B------:R-:W-:Y:S02]  /*0a10*/  @P3 IMAD.MOV.U32 R2, RZ, RZ, R18 ;  /* 0x000000ffff023224 */ /* 0x000fe400078e0012 */
[----:B------:R-:W-:Y:S02]  /*0a20*/  @P3 IMAD.IADD R3, R19, 0x1, R21 ;  /* 0x0000000113033824 */ /* 0x000fe400078e0215 */
[----:B------:R-:W-:Y:S02]  /*0a30*/  @!P3 IMAD.MOV.U32 R2, RZ, RZ, R16 ;  /* 0x000000ffff02b224 */ /* 0x000fe400078e0010 */
[----:B------:R-:W-:Y:S01]  /*0a40*/  @!P3 IMAD.MOV.U32 R3, RZ, RZ, R17 ;  /* 0x000000ffff03b224 */ /* 0x000fe200078e0011 */
[----:B------:R-:W-:Y:S06]  /*0a50*/  @!P1 BRA `(.L_x_6) ;  /* 0x00000000000c9947 */ /* 0x000fec0003800000 */
[----:B------:R-:W-:Y:S01]  /*0a60*/  UCGABAR_WAIT ;  /* 0x0000000000007dc7 */ /* 0x000fe20008000000 */
[----:B------:R-:W-:Y:S01]  /*0a70*/  CCTL.IVALL ;  /* 0x00000000ff00798f */ /* 0x000fe20002000000 */
[----:B------:R-:W-:Y:S05]  /*0a80*/  BRA `(.L_x_7) ;  /* 0x0000000000047947 */ /* 0x000fea0003800000 */
.L_x_6:
[----:B------:R-:W-:Y:S06]  /*0a90*/  BAR.SYNC.DEFER_BLOCKING 0x0 ;  /* 0x0000000000007b1d */ /* 0x000fec0000010000 */
.L_x_7:
[----:B------:R-:W-:Y:S05]  /*0aa0*/  @!P2 BRA `(.L_x_8) ;  /* 0x0000006000eca947 */ /* 0x000fea0003800000 */
[----:B------:R-:W-:-:S13]  /*0ab0*/  ISETP.GT.U32.AND P0, PT, R12, 0x1, PT ;  /* 0x000000010c00780c */ /* 0x000fda0003f04070 */
[----:B------:R-:W-:Y:S05]  /*0ac0*/  @P0 EXIT ;  /* 0x000000000000094d */ /* 0x000fea0003800000 */
[----:B------:R-:W-:Y:S01]  /*0ad0*/  ULDC.64 UR6, c[0x0][0x750] ;  /* 0x0001d40000067ab9 */ /* 0x000fe20000000a00 */
[----:B------:R-:W-:Y:S01]  /*0ae0*/  PRMT R16, RZ, 0x7610, R16 ;  /* 0x00007610ff107816 */ /* 0x000fe20000000010 */
[----:B------:R-:W-:Y:S01]  /*0af0*/  IMAD.MOV.U32 R119, RZ, RZ, -0x1 ;  /* 0xffffffffff777424 */ /* 0x000fe200078e00ff */
[----:B------:R-:W-:Y:S01]  /*0b00*/  ISETP.GE.U32.AND P0, PT, R2, UR6, PT ;  /* 0x0000000602007c0c */ /* 0x000fe2000bf06070 */
[----:B------:R-:W-:Y:S02]  /*0b10*/  IMAD.MOV.U32 R12, RZ, RZ, -0x1 ;  /* 0xffffffffff0c7424 */ /* 0x000fe400078e00ff */
[----:B------:R-:W-:Y:S01]  /*0b20*/  IMAD.MOV.U32 R6, RZ, RZ, -0x1 ;  /* 0xffffffffff067424 */ /* 0x000fe200078e00ff */
[----:B------:R-:W-:-:S13]  /*0b30*/  ISETP.GE.U32.AND.EX P0, PT, R3, UR7, PT, P0 ;  /* 0x0000000703007c0c */ /* 0x000fda000bf06100 */
[----:B------:R-:W-:Y:S05]  /*0b40*/  @P0 BRA `(.L_x_9) ;  /* 0x0000000400280947 */ /* 0x000fea0003800000 */
[----:B------:R-:W0:Y:S01]  /*0b50*/  LDC.64 R24, c[0x0][0x728] ;  /* 0x0001ca00ff187b82 */ /* 0x000e220000000a00 */
[----:B------:R-:W-:Y:S02]  /*0b60*/  IMAD.MOV.U32 R16, RZ, RZ, R2 ;  /* 0x000000ffff107224 */ /* 0x000fe400078e0002 */
[----:B------:R-:W-:-:S05]  /*0b70*/  IMAD.MOV.U32 R17, RZ, RZ, R3 ;  /* 0x000000ffff117224 */ /* 0x000fca00078e0003 */
[----:B------:R-:W1:Y:S08]  /*0b80*/  LDC R6, c[0x0][0x730] ;  /* 0x0001cc00ff067b82 */ /* 0x000e700000000800 */
[----:B------:R-:W2:Y:S01]  /*0b90*/  LDC.64 R26, c[0x0][0x720] ;  /* 0x0001c800ff1a7b82 */ /* 0x000ea20000000a00 */
[----:B0-----:R-:W-:-:S04]  /*0ba0*/  ISETP.NE.U32.AND P0, PT, R24, RZ, PT ;  /* 0x000000ff1800720c */ /* 0x001fc80003f05070 */
[----:B------:R-:W-:-:S13]  /*0bb0*/  ISETP.NE.AND.EX P0, PT, R25, RZ, PT, P0 ;  /* 0x000000ff1900720c */ /* 0x000fda0003f05300 */
[----:B-12---:R-:W-:Y:S05]  /*0bc0*/  @!P0 BRA `(.L_x_10) ;  /* 0x0000000000288947 */ /* 0x006fea0003800000 */
[----:B------:R-:W0:Y:S02]  /*0bd0*/  LDC R21, c[0x0][0x734] ;  /* 0x0001cd00ff157b82 */ /* 0x000e240000000800 */
[----:B0-----:R-:W-:-:S05]  /*0be0*/  IADD3 R21, P0, R2, R21, RZ ;  /* 0x0000001502157210 */ /* 0x001fca0007f1e0ff */
[----:B------:R-:W-:-:S04]  /*0bf0*/  IMAD.X R23, RZ, RZ, R3, P0 ;  /* 0x000000ffff177224 */ /* 0x000fc800000e0603 */
[----:B------:R-:W-:-:S04]  /*0c00*/  IMAD.WIDE.U32 R16, R23, R24, RZ ;  /* 0x0000001817107225 */ /* 0x000fc800078e00ff */
[----:B------:R-:W-:-:S04]  /*0c10*/  IMAD.WIDE.U32 R18, P0, R21, R25, R16 ;  /* 0x0000001915127225 */ /* 0x000fc80007800010 */
[----:B------:R-:W-:-:S04]  /*0c20*/  IMAD.WIDE.U32 R16, R21, R24, RZ ;  /* 0x0000001815107225 */ /* 0x000fc800078e00ff */
[----:B------:R-:W-:Y:S01]  /*0c30*/  IMAD.X R21, RZ, RZ, RZ, P0 ;  /* 0x000000ffff157224 */ /* 0x000fe200000e06ff */
[----:B------:R-:W-:Y:S01]  /*0c40*/  IADD3 RZ, P0, R17, R18, RZ ;  /* 0x0000001211ff7210 */ /* 0x000fe20007f1e0ff */
[----:B------:R-:W-:-:S04]  /*0c50*/  IMAD.MOV.U32 R20, RZ, RZ, R19 ;  /* 0x000000ffff147224 */ /* 0x000fc800078e0013 */
[----:B------:R-:W-:-:S08]  /*0c60*/  IMAD.WIDE.U32.X R16, R23, R25, R20, P0 ;  /* 0x0000001917107225 */ /* 0x000fd000000e0414 */
.L_x_10:
[----:B------:R-:W0:Y:S01]  /*0c70*/  LDC.64 R24, c[0x0][0x740] ;  /* 0x0001d000ff187b82 */ /* 0x000e220000000a00 */
[--C-:B------:R-:W-:Y:S01]  /*0c80*/  SHF.R.U64 R30, R16, R6, R17.reuse ;  /* 0x00000006101e7219 */ /* 0x100fe20000001211 */
[----:B------:R-:W-:Y:S01]  /*0c90*/  IMAD R33, R15, R22, R10 ;  /* 0x000000160f217224 */ /* 0x000fe200078e020a */
[----:B------:R-:W-:Y:S02]  /*0ca0*/  SHF.R.U32.HI R6, RZ, R6, R17 ;  /* 0x00000006ff067219 */ /* 0x000fe40000011611 */
[----:B------:R-:W-:-:S03]  /*0cb0*/  IADD3 R11, P0, RZ, -R30, RZ ;  /* 0x8000001eff0b7210 */ /* 0x000fc60007f1e0ff */
[----:B------:R-:W1:Y:S02]  /*0cc0*/  LDC R12, c[0x0][0x718] ;  /* 0x0001c600ff0c7b82 */ /* 0x000e640000000800 */
[----:B------:R-:W-:-:S04]  /*0cd0*/  IMAD.X R17, RZ, RZ, ~R6, P0 ;  /* 0x000000ffff117224 */ /* 0x000fc800000e0e06 */
[-C--:B------:R-:W-:Y:S02]  /*0ce0*/  IMAD R6, R17, R26.reuse, RZ ;  /* 0x0000001a11067224 */ /* 0x080fe400078e02ff */
[----:B------:R-:W2:Y:S01]  /*0cf0*/  LDC R19, c[0x0][0x708] ;  /* 0x0001c200ff137b82 */ /* 0x000ea20000000800 */
[----:B------:R-:W-:-:S04]  /*0d00*/  IMAD.WIDE.U32 R16, R11, R26, R2 ;  /* 0x0000001a0b107225 */ /* 0x000fc800078e0002 */
[----:B------:R-:W-:Y:S02]  /*0d10*/  IMAD R11, R11, R27, R6 ;  /* 0x0000001b0b0b7224 */ /* 0x000fe400078e0206 */
[----:B------:R-:W-:Y:S01]  /*0d20*/  IMAD.MOV.U32 R27, RZ, RZ, 0x1 ;  /* 0x00000001ff1b7424 */ /* 0x000fe200078e00ff */
[----:B------:R-:W3:Y:S01]  /*0d30*/  LDC R20, c[0x0][0x758] ;  /* 0x0001d600ff147b82 */ /* 0x000ee20000000800 */
[----:B0-----:R-:W-:Y:S01]  /*0d40*/  ISETP.NE.U32.AND P0, PT, R24, RZ, PT ;  /* 0x000000ff1800720c */ /* 0x001fe20003f05070 */
[----:B------:R-:W-:Y:S02]  /*0d50*/  IMAD.IADD R11, R17, 0x1, R11 ;  /* 0x00000001110b7824 */ /* 0x000fe400078e020b */
[----:B------:R-:W-:Y:S01]  /*0d60*/  IMAD.MOV.U32 R17, RZ, RZ, -0x1 ;  /* 0xffffffffff117424 */ /* 0x000fe200078e00ff */
[----:B------:R-:W-:-:S03]  /*0d70*/  ISETP.NE.AND.EX P0, PT, R25, RZ, PT, P0 ;  /* 0x000000ff1900720c */ /* 0x000fc60003f05300 */
[----:B------:R-:W0:Y:S01]  /*0d80*/  LDC R119, c[0x0][0x700] ;  /* 0x0001c000ff777b82 */ /* 0x000e220000000800 */
[-CC-:B-1----:R-:W-:Y:S02]  /*0d90*/  SHF.R.U64 R23, R16, R12.reuse, R11.reuse ;  /* 0x0000000c10177219 */ /* 0x182fe4000000120b */
[----:B------:R-:W-:-:S05]  /*0da0*/  SHF.R.U32.HI R6, RZ, R12, R11 ;  /* 0x0000000cff067219 */ /* 0x000fca000001160b */
[----:B------:R-:W1:Y:S01]  /*0db0*/  LDC R26, c[0x0][0x748] ;  /* 0x0001d200ff1a7b82 */ /* 0x000e620000000800 */
[-CC-:B--2---:R-:W-:Y:S02]  /*0dc0*/  SHF.R.U64 R31, R23, R19.reuse, R6.reuse ;  /* 0x00000013171f7219 */ /* 0x184fe40000001206 */
[----:B------:R-:W-:-:S05]  /*0dd0*/  SHF.R.U32.HI R11, RZ, R19, R6 ;  /* 0x00000013ff0b7219 */ /* 0x000fca0000011606 */
[----:B------:R-:W2:Y:S01]  /*0de0*/  LDC R28, c[0x0][0x738] ;  /* 0x0001ce00ff1c7b82 */ /* 0x000ea20000000800 */
[-CC-:B---3--:R-:W-:Y:S02]  /*0df0*/  SHF.R.U64 R22, R31, R20.reuse, R11.reuse ;  /* 0x000000141f167219 */ /* 0x188fe4000000120b */
[-C--:B------:R-:W-:Y:S02]  /*0e00*/  SHF.L.U32 R6, R17, R20.reuse, RZ ;  /* 0x0000001411067219 */ /* 0x080fe400000006ff */
[----:B------:R-:W-:Y:S01]  /*0e10*/  SHF.R.U32.HI R11, RZ, R20, R11 ;  /* 0x00000014ff0b7219 */ /* 0x000fe2000001160b */
[----:B------:R-:W-:Y:S01]  /*0e20*/  IMAD.MOV.U32 R10, RZ, RZ, R22 ;  /* 0x000000ffff0a7224 */ /* 0x000fe200078e0016 */
[----:B------:R-:W-:Y:S01]  /*0e30*/  LOP3.LUT R12, RZ, R6, RZ, 0x33, !PT ;  /* 0x00000006ff0c7212 */ /* 0x000fe200078e33ff */
[----:B------:R-:W3:Y:S01]  /*0e40*/  LDC R29, c[0x0][0x710] ;  /* 0x0001c400ff1d7b82 */ /* 0x000ee20000000800 */
[----:B------:R-:W-:Y:S05]  /*0e50*/  @!P0 BRA `(.L_x_11) ;  /* 0x0000000000288947 */ /* 0x000fea0003800000 */
[----:B------:R-:W4:Y:S02]  /*0e60*/  LDC R15, c[0x0][0x74c] ;  /* 0x0001d300ff0f7b82 */ /* 0x000f240000000800 */
[----:B----4-:R-:W-:-:S05]  /*0e70*/  IADD3 R15, P0, R22, R15, RZ ;  /* 0x0000000f160f7210 */ /* 0x010fca0007f1e0ff */
        /* <DEDUP_REMOVED lines=8> */
.L_x_11:
[----:B-1----:R-:W-:Y:S01]  /*0f00*/  SHF.R.U64 R10, R10, R26, R11 ;  /* 0x0000001a0a0a7219 */ /* 0x002fe2000000120b */
[----:B------:R-:W-:Y:S01]  /*0f10*/  IMAD.MOV.U32 R16, RZ, RZ, 0x1 ;  /* 0x00000001ff107424 */ /* 0x000fe200078e00ff */
[----:B------:R-:W-:Y:S01]  /*0f20*/  LOP3.LUT R11, R31, R12, RZ, 0xc0, !PT ;  /* 0x0000000c1f0b7212 */ /* 0x000fe200078ec0ff */
[----:B0-----:R-:W-:Y:S01]  /*0f30*/  VIADD R12, R119, 0xffffffff ;  /* 0xffffffff770c7836 */ /* 0x001fe20000000000 */
[----:B------:R-:W-:Y:S01]  /*0f40*/  SHF.L.U32 R6, R27, R20, RZ ;  /* 0x000000141b067219 */ /* 0x000fe200000006ff */
[----:B------:R-:W-:Y:S01]  /*0f50*/  IMAD.MOV R15, RZ, RZ, -R10 ;  /* 0x000000ffff0f7224 */ /* 0x000fe200078e0a0a */
[----:B------:R-:W-:Y:S02]  /*0f60*/  SEL R14, R14, R33, !P3 ;  /* 0x000000210e0e7207 */ /* 0x000fe40005800000 */
[----:B------:R-:W-:Y:S01]  /*0f70*/  LOP3.LUT R12, R23, R12, RZ, 0xc0, !PT ;  /* 0x0000000c170c7212 */ /* 0x000fe200078ec0ff */
[----:B------:R-:W-:Y:S02]  /*0f80*/  IMAD R11, R6, R10, R11 ;  /* 0x0000000a060b7224 */ /* 0x000fe400078e020b */
[----:B--2---:R-:W-:-:S02]  /*0f90*/  IMAD R6, R15, R28, R22 ;  /* 0x0000001c0f067224 */ /* 0x004fc400078e0216 */
[----:B---3--:R-:W-:Y:S02]  /*0fa0*/  IMAD R14, R11, R29, R14 ;  /* 0x0000001d0b0e7224 */ /* 0x008fe400078e020e */
[----:B------:R-:W-:Y:S02]  /*0fb0*/  IMAD R119, R6, R119, R12 ;  /* 0x0000007706777224 */ /* 0x000fe400078e020c */
[----:B------:R-:W-:-:S03]  /*0fc0*/  IMAD.MOV.U32 R6, RZ, RZ, R30 ;  /* 0x000000ffff067224 */ /* 0x000fc600078e001e */
[----:B------:R-:W-:Y:S02]  /*0fd0*/  SEL R12, R119, R14, !P3 ;  /* 0x0000000e770c7207 */ /* 0x000fe40005800000 */
[----:B------:R-:W-:-:S07]  /*0fe0*/  SEL R119, R14, R119, !P3 ;  /* 0x000000770e777207 */ /* 0x000fce0005800000 */
.L_x_9:
[----:B------:R-:W-:-:S08]  /*0ff0*/  NOP ;  /* 0x0000000000007918 */ /* 0x000fd00000000000 */
[----:B------:R-:W0:Y:S02]  /*1000*/  USETMAXREG.TRY_ALLOC.CTAPOOL UP0, 0xe8 ;  /* 0x000000e8000079c8 */ /* 0x000e240008000600 */
[----:B0-----:R-:W-:-:S13]  /*1010*/  PLOP3.LUT P0, PT, PT, PT, UP0, 0x80, 0x0 ;  /* 0x000000000000781c */ /* 0x001fda0003f0f008 */
[----:B------:R-:W-:Y:S05]  /*1020*/  @!P0 BRA `(.L_x_9) ;  /* 0xfffffffc00f08947 */ /* 0x000fea000383ffff */
[----:B------:R-:W-:Y:S01]  /*1030*/  ULDC.64 UR6, c[0x0][0x698] ;  /* 0x0001a60000067ab9 */ /* 0x000fe20000000a00 */
[----:B------:R-:W-:Y:S01]  /*1040*/  ULDC.64 UR14, c[0x0][0x208] ;  /* 0x00008200000e7ab9 */ /* 0x000fe20000000a00 */
[----:B------:R-:W-:-:S04]  /*1050*/  ISETP.NE.U32.AND P0, PT, RZ, UR6, PT ;  /* 0x00000006ff007c0c */ /* 0x000fc8000bf05070 */
[----:B------:R-:W-:-:S13]  /*1060*/  ISETP.NE.AND.EX P0, PT, RZ, UR7, PT, P0 ;  /* 0x00000007ff007c0c */ /* 0x000fda000bf05300 */
[----:B------:R-:W-:Y:S05]  /*1070*/  @!P0 BRA `(.L_x_12) ;  /* 0x00000000001c8947 */ /* 0x000fea0003800000 */
[----:B------:R-:W0:Y:S02]  /*1080*/  LDC.64 R10, c[0x0][0x698] ;  /* 0x0001a600ff0a7b82 */ /* 0x000e240000000a00 */
[----:B0-----:R-:W2:Y:S02]  /*1090*/  LDG.E.64 R10, desc[UR14][R10.64] ;  /* 0x0000000e0a0a7981 */ /* 0x001ea4000c1e1b00 */
[----:B--2---:R-:W-:-:S04]  /*10a0*/  ISETP.NE.U32.AND P0, PT, R10, RZ, PT ;  /* 0x000000ff0a00720c */ /* 0x004fc80003f05070 */
[----:B------:R-:W-:-:S13]  /*10b0*/  ISETP.NE.AND.EX P0, PT, R11, RZ, PT, P0 ;  /* 0x000000ff0b00720c */ /* 0x000fda0003f05300 */
[----:B------:R-:W-:Y:S05]  /*10c0*/  @!P0 BRA `(.L_x_12) ;  /* 0x0000000000088947 */ /* 0x000fea0003800000 */
[----:B------:R0:W5:Y:S01]  /*10d0*/  LD.E R133, desc[UR14][R10.64] ;  /* 0x0000000e0a857980 */ /* 0x000162000c101900 */
[----:B------:R-:W-:Y:S05]  /*10e0*/  BRA `(.L_x_13) ;  /* 0x0000000000207947 */ /* 0x000fea0003800000 */
.L_x_12:
[----:B------:R-:W-:Y:S02]  /*10f0*/  ULDC.64 UR6, c[0x0][0x688] ;  /* 0x0001a20000067ab9 */ /* 0x000fe40000000a00 */
[----:B------:R-:W-:-:S04]  /*1100*/  ISETP.NE.U32.AND P0, PT, RZ, UR6, PT ;  /* 0x00000006ff007c0c */ /* 0x000fc8000bf05070 */
[----:B------:R-:W-:-:S13]  /*1110*/  ISETP.NE.AND.EX P0, PT, RZ, UR7, PT, P0 ;  /* 0x00000007ff007c0c */ /* 0x000fda000bf05300 */
[----:B------:R-:W-:Y:S05]  /*1120*/  @!P0 BRA `(.L_x_14) ;  /* 0x00000000000c8947 */ /* 0x000fea0003800000 */
[----:B------:R-:W0:Y:S02]  /*1130*/  LDC.64 R10, c[0x0][0x688] ;  /* 0x0001a200ff0a7b82 */ /* 0x000e240000000a00 */
[----:B0-----:R1:W5:Y:S01]  /*1140*/  LDG.E R133, desc[UR14][R10.64] ;  /* 0x0000000e0a857981 */ /* 0x001362000c1e1900 */
[----:B------:R-:W-:Y:S05]  /*1150*/  BRA `(.L_x_13) ;  /* 0x0000000000047947 */ /* 0x000fea0003800000 */
.L_x_14:
[----:B------:R-:W2:Y:S02]  /*1160*/  LDC R133, c[0x0][0x680] ;  /* 0x0001a000ff857b82 */ /* 0x000ea40000000800 */
.L_x_13:
[----:B------:R-:W-:Y:S02]  /*1170*/  ULDC.64 UR6, c[0x0][0x6a0] ;  /* 0x0001a80000067ab9 */ /* 0x000fe40000000a00 */
[----:B------:R-:W-:-:S04]  /*1180*/  ISETP.NE.U32.AND P0, PT, RZ, UR6, PT ;  /* 0x00000006ff007c0c */ /* 0x000fc8000bf05070 */
[----:B------:R-:W-:-:S13]  /*1190*/  ISETP.NE.AND.EX P0, PT, RZ, UR7, PT, P0 ;  /* 0x00000007ff007c0c */ /* 0x000fda000bf05300 */
[----:B------:R-:W-:Y:S05]  /*11a0*/  @!P0 BRA `(.L_x_15) ;  /* 0x00000000001c8947 */ /* 0x000fea0003800000 */
[----:B01----:R-:W0:Y:S02]  /*11b0*/  LDC.64 R10, c[0x0][0x6a0] ;  /* 0x0001a800ff0a7b82 */ /* 0x003e240000000a00 */
[----:B0-----:R-:W3:Y:S02]  /*11c0*/  LDG.E.64 R10, desc[UR14][R10.64] ;  /* 0x0000000e0a0a7981 */ /* 0x001ee4000c1e1b00 */
[----:B---3--:R-:W-:-:S04]  /*11d0*/  ISETP.NE.U32.AND P0, PT, R10, RZ, PT ;  /* 0x000000ff0a00720c */ /* 0x008fc80003f05070 */
[----:B------:R-:W-:-:S13]  /*11e0*/  ISETP.NE.AND.EX P0, PT, R11, RZ, PT, P0 ;  /* 0x000000ff0b00720c */ /* 0x000fda0003f05300 */
[----:B------:R-:W-:Y:S05]  /*11f0*/  @!P0 BRA `(.L_x_15) ;  /* 0x0000000000088947 */ /* 0x000fea0003800000 */
[----:B------:R0:W5:Y:S01]  /*1200*/  LD.E R132, desc[UR14][R10.64] ;  /* 0x0000000e0a847980 */ /* 0x000162000c101900 */
[----:B------:R-:W-:Y:S05]  /*1210*/  BRA `(.L_x_16) ;  /* 0x0000000000207947 */ /* 0x000fea0003800000 */
.L_x_15:
[----:B------:R-:W-:Y:S02]  /*1220*/  ULDC.64 UR6, c[0x0][0x690] ;  /* 0x0001a40000067ab9 */ /* 0x000fe40000000a00 */
[----:B------:R-:W-:-:S04]  /*1230*/  ISETP.NE.U32.AND P0, PT, RZ, UR6, PT ;  /* 0x00000006ff007c0c */ /* 0x000fc8000bf05070 */
[----:B------:R-:W-:-:S13]  /*1240*/  ISETP.NE.AND.EX P0, PT, RZ, UR7, PT, P0 ;  /* 0x00000007ff007c0c */ /* 0x000fda000bf05300 */
[----:B------:R-:W-:Y:S05]  /*1250*/  @!P0 BRA `(.L_x_17) ;  /* 0x00000000000c8947 */ /* 0x000fea0003800000 */
[----:B01----:R-:W0:Y:S02]  /*1260*/  LDC.64 R10, c[0x0][0x690] ;  /* 0x0001a400ff0a7b82 */ /* 0x003e240000000a00 */
[----:B0-----:R1:W5:Y:S01]  /*1270*/  LDG.E R132, desc[UR14][R10.64] ;  /* 0x0000000e0a847981 */ /* 0x001362000c1e1900 */
[----:B------:R-:W-:Y:S05]  /*1280*/  BRA `(.L_x_16) ;  /* 0x0000000000047947 */ /* 0x000fea0003800000 */
.L_x_17:
[----:B------:R-:W3:Y:S02]  /*1290*/  LDC R132, c[0x0][0x684] ;  /* 0x0001a100ff847b82 */ /* 0x000ee40000000800 */
.L_x_16:
[----:B------:R-:W-:-:S13]  /*12a0*/  LOP3.LUT P0, RZ, R16, 0xff, RZ, 0xc0, !PT ;  /* 0x000000ff10ff7812 */ /* 0x000fda000780c0ff */
[----:B------:R-:W-:Y:S05]  /*12b0*/  @!P0 EXIT ;  /* 0x000000000000894d */ /* 0x000fea0003800000 */
[----:B------:R-:W4:Y:S01]  /*12c0*/  LDC.64 R18, c[0x0][0x288] ;  /* 0x0000a200ff127b82 */ /* 0x000f220000000a00 */
[----:B------:R-:W-:Y:S01]  /*12d0*/  SHF.R.U32.HI R15, RZ, 0x5, R5 ;  /* 0x00000005ff0f7819 */ /* 0x000fe20000011605 */
[C---:B01----:R-:W-:Y:S01]  /*12e0*/  IMAD.SHL.U32 R11, R127.reuse, 0x20, RZ ;  /* 0x000000207f0b7824 */ /* 0x043fe200078e00ff */
[----:B------:R-:W-:Y:S01]  /*12f0*/  SHF.R.U32.HI R10, RZ, 0x2, R127 ;  /* 0x00000002ff0a7819 */ /* 0x000fe2000001167f */
[----:B------:R-:W-:Y:S01]  /*1300*/  IMAD.SHL.U32 R5, R127, 0x200, RZ ;  /* 0x000002007f057824 */ /* 0x000fe200078e00ff */
[----:B------:R-:W-:Y:S01]  /*1310*/  ULDC.64 UR6, c[0x0][0x6c8] ;  /* 0x0001b20000067ab9 */ /* 0x000fe20000000a00 */
[----:B------:R-:W-:Y:S01]  /*1320*/  IMAD.SHL.U32 R131, R15, 0x10, RZ ;  /* 0x000000100f837824 */ /* 0x000fe200078e00ff */
[----:B------:R-:W-:Y:S01]  /*1330*/  LOP3.LUT R10, R10, 0x7, RZ, 0xc0, !PT ;  /* 0x000000070a0a7812 */ /* 0x000fe200078ec0ff */
[----:B------:R-:W0:Y:S01]  /*1340*/  LDC R129, c[0x0][0x758] ;  /* 0x0001d600ff817b82 */ /* 0x000e220000000800 */
[----:B------:R-:W-:Y:S01]  /*1350*/  LOP3.LUT R14, R11, 0x1c00, RZ, 0xc0, !PT ;  /* 0x00001c000b0e7812 */ /* 0x000fe200078ec0ff */
[----:B------:R-:W-:Y:S01]  /*1360*/  IMAD.SHL.U32 R16, R13, 0x40, RZ ;  /* 0x000000400d107824 */ /* 0x000fe200078e00ff */
[--C-:B------:R-:W-:Y:S01]  /*1370*/  LOP3.LUT R131, R131, 0xfffffff0, R10.reuse, 0xe2, !PT ;  /* 0xfffffff083837812 */ /* 0x100fe200078ee20a */
[----:B------:R-:W-:Y:S01]  /*1380*/  IMAD R15, R15, -0x10, -R10 ;  /* 0xfffffff00f0f7824 */ /* 0x000fe200078e0a0a */
[----:B------:R-:W-:Y:S01]  /*1390*/  LOP3.LUT R11, R14, 0x200, R5, 0xf8, !PT ;  /* 0x000002000e0b7812 */ /* 0x000fe200078ef805 */
[----:B------:R-:W-:Y:S01]  /*13a0*/  IMAD.SHL.U32 R10, R127, 0x10, RZ ;  /* 0x000000107f0a7824 */ /* 0x000fe200078e00ff */
[----:B------:R-:W-:Y:S01]  /*13b0*/  LOP3.LUT R14, R13, 0x1, RZ, 0xc0, !PT ;  /* 0x000000010d0e7812 */ /* 0x000fe200078ec0ff */
[----:B------:R-:W-:Y:S01]  /*13c0*/  USHF.L.U64.HI UR5, UR6, 0x3, UR7 ;  /* 0x0000000306057899 */ /* 0x000fe20008010207 */
[----:B------:R-:W-:Y:S01]  /*13d0*/  LOP3.LUT R13, R127, 0x3, RZ, 0xc0, !PT ;  /* 0x000000037f0d7812 */ /* 0x000fe200078ec0ff */
[----:B------:R-:W-:Y:S01]  /*13e0*/  IMAD.MOV.U32 R126, RZ, RZ, RZ ;  /* 0x000000ffff7e7224 */ /* 0x000fe200078e00ff */
[----:B------:R-:W-:Y:S01]  /*13f0*/  LOP3.LUT R11, R11, 0x1c0, R10, 0xf8, !PT ;  /* 0x000001c00b0b7812 */ /* 0x000fe200078ef80a */
[----:B------:R-:W-:Y:S01]  /*1400*/  IMAD R14, R14, -0x40, R15 ;  /* 0xffffffc00e0e7824 */ /* 0x000fe200078e020f */
[----:B------:R-:W-:Y:S01]  /*1410*/  LOP3.LUT R131, R131, 0x40, R16, 0xf8, !PT ;  /* 0x0000004083837812 */ /* 0x000fe200078ef810 */
[----:B------:R-:W-:Y:S01]  /*1420*/  IMAD.MOV.U32 R16, RZ, RZ, -0x1 ;  /* 0xffffffffff107424 */ /* 0x000fe200078e00ff */
[----:B------:R-:W-:Y:S01]  /*1430*/  LOP3.LUT R124, R127, 0x80, RZ, 0xc0, !PT ;  /* 0x000000807f7c7812 */ /* 0x000fe200078ec0ff */
[----:B----4-:R-:W-:Y:S01]  /*1440*/  VIADD R5, R19, 0x3f ;  /* 0x0000003f13057836 */ /* 0x010fe20000000000 */
[----:B------:R-:W-:Y:S01]  /*1450*/  ULDC UR7, c[0x0][0x284] ;  /* 0x0000a10000077ab9 */ /* 0x000fe20000000800 */
[----:B------:R-:W-:Y:S01]  /*1460*/  IMAD R130, R13, -0x2, R18 ;  /* 0xfffffffe0d827824 */ /* 0x000fe200078e0212 */
[----:B------:R-:W-:Y:S01]  /*1470*/  LOP3.LUT R148, R4, 0x1, RZ, 0xfc, !PT ;  /* 0x0000000104947812 */ /* 0x000fe200078efcff */
[----:B------:R-:W-:Y:S01]  /*1480*/  IMAD.MOV.U32 R18, RZ, RZ, 0x1 ;  /* 0x00000001ff127424 */ /* 0x000fe200078e00ff */
[----:B------:R-:W-:Y:S01]  /*1490*/  SHF.R.S32.HI R10, RZ, 0x1f, R5 ;  /* 0x0000001fff0a7819 */ /* 0x000fe20000011405 */
[----:B------:R-:W-:Y:S01]  /*14a0*/  IMAD.SHL.U32 R127, R127, 0x2, RZ ;  /* 0x000000027f7f7824 */ /* 0x000fe200078e00ff */
[----:B------:R-:W-:Y:S01]  /*14b0*/  SHF.R.U32.HI R124, RZ, 0x7, R124 ;  /* 0x00000007ff7c7819 */ /* 0x000fe2000001167c */
[----:B------:R-:W-:Y:S01]  /*14c0*/  IMAD.MOV.U32 R125, RZ, RZ, RZ ;  /* 0x000000ffff7d7224 */ /* 0x000fe200078e00ff */
[----:B------:R-:W-:Y:S01]  /*14d0*/  LEA.HI R10, R10, R5, RZ, 0x6 ;  /* 0x000000050a0a7211 */ /* 0x000fe200078f30ff */
[----:B------:R-:W-:Y:S01]  /*14e0*/  VIADD R122, R14, UR7 ;  /* 0x000000070e7a7c36 */ /* 0x000fe20008000000 */
[----:B0-----:R-:W-:Y:S01]  /*14f0*/  SHF.L.U32 R16, R16, R129, RZ ;  /* 0x0000008110107219 */ /* 0x001fe200000006ff */
[----:B------:R-:W-:Y:S01]  /*1500*/  USHF.L.U32 UR6, UR6, 0x3, URZ ;  /* 0x0000000306067899 */ /* 0x000fe2000800063f */
[----:B------:R-:W-:-:S02]  /*1510*/  SHF.R.S32.HI R128, RZ, 0x6, R10 ;  /* 0x00000006ff807819 */ /* 0x000fc4000001140a */
[----:B------:R-:W-:Y:S02]  /*1520*/  SHF.L.U32 R129, R18, R129, RZ ;  /* 0x0000008112817219 */ /* 0x000fe400000006ff */
[----:B------:R-:W-:Y:S02]  /*1530*/  VIMNMX R5, RZ, R128, PT ;  /* 0x00000080ff057248 */ /* 0x000fe40003fe0100 */
[----:B------:R-:W-:Y:S02]  /*1540*/  LOP3.LUT R123, RZ, R16, RZ, 0x33, !PT ;  /* 0x00000010ff7b7212 */ /* 0x000fe400078e33ff */
[----:B------:R-:W-:Y:S01]  /*1550*/  SHF.R.U32.HI R121, RZ, 0x3, R11 ;  /* 0x00000003ff797819 */ /* 0x000fe2000001160b */
[----:B------:R-:W-:-:S07]  /*1560*/  IMAD.IADD R120, R128, 0x1, -R5 ;  /* 0x0000000180787824 */ /* 0x000fce00078e0a05 */
.L_x_154:
[----:B------:R-:W0:Y:S01]  /*1570*/  SHFL.IDX PT, R5, R124, RZ, 0x1f ;  /* 0x00001fff7c057589 */ /* 0x000e2200000e0000 */
[----:B-1----:R-:W1:Y:S01]  /*1580*/  S2UR UR10, SR_CgaCtaId ;  /* 0x00000000000a79c3 */ /* 0x002e620000008800 */
[----:B------:R-:W-:Y:S01]  /*1590*/  ISETP.GE.AND P0, PT, R120, 0x1, PT ;  /* 0x000000017800780c */ /* 0x000fe20003f06270 */
[----:B------:R-:W-:Y:S01]  /*15a0*/  UMOV UR9, 0x400 ;  /* 0x0000040000097882 */ /* 0x000fe20000000000 */
[----:B------:R-:W-:Y:S02]  /*15b0*/  CS2R R54, SRZ ;  /* 0x0000000000367805 */ /* 0x000fe4000001ff00 */
[----:B------:R-:W-:Y:S02]  /*15c0*/  CS2R R56, SRZ ;  /* 0x0000000000387805 */ /* 0x000fe4000001ff00 */
[----:B------:R-:W-:Y:S02]  /*15d0*/  CS2R R58, SRZ ;  /* 0x00000000003a7805 */ /* 0x000fe4000001ff00 */
[----:B--2---:R-:W-:-:S02]  /*15e0*/  CS2R R60, SRZ ;  /* 0x00000000003c7805 */ /* 0x004fc4000001ff00 */
[----:B------:R-:W-:Y:S02]  /*15f0*/  CS2R R62, SRZ ;  /* 0x00000000003e7805 */ /* 0x000fe4000001ff00 */
[----:B------:R-:W-:Y:S02]  /*1600*/  CS2R R64, SRZ ;  /* 0x0000000000407805 */ /* 0x000fe4000001ff00 */
[----:B------:R-:W-:Y:S02]  /*1610*/  CS2R R66, SRZ ;  /* 0x0000000000427805 */ /* 0x000fe4000001ff00 */
[----:B------:R-:W-:Y:S02]  /*1620*/  CS2R R68, SRZ ;  /* 0x0000000000447805 */ /* 0x000fe4000001ff00 */
[----:B------:R-:W-:Y:S02]  /*1630*/  CS2R R70, SRZ ;  /* 0x0000000000467805 */ /* 0x000fe4000001ff00 */
[----:B------:R-:W-:-:S02]  /*1640*/  CS2R R72, SRZ ;  /* 0x0000000000487805 */ /* 0x000fc4000001ff00 */
        /* <DEDUP_REMOVED lines=10> */
[----:B0-----:R-:W-:Y:S01]  /*16f0*/  R2UR UR7, R5 ;  /* 0x00000000050772ca */ /* 0x001fe200000e0000 */
[----:B-1----:R-:W-:Y:S01]  /*1700*/  ULEA UR9, UR10, UR9, 0x18 ;  /* 0x000000090a097291 */ /* 0x002fe2000f8ec03f */
        /* <DEDUP_REMOVED lines=10> */
[----:B------:R-:W-:Y:S01]  /*17b0*/  CS2R R50, SRZ ;  /* 0x0000000000327805 */ /* 0x000fe2000001ff00 */
[----:B------:R-:W-:Y:S01]  /*17c0*/  ULEA.HI UR8, UR7, UR7, URZ, 0x1 ;  /* 0x0000000707087291 */ /* 0x000fe2000f8f083f */
[----:B------:R-:W-:-:S03]  /*17d0*/  CS2R R52, SRZ ;  /* 0x0000000000347805 */ /* 0x000fc6000001ff00 */
[----:B------:R-:W-:-:S04]  /*17e0*/  ULOP3.LUT UR8, UR8, 0xffffe, URZ, 0xc0, !UPT ;  /* 0x000ffffe08087892 */ /* 0x000fc8000f8ec03f */
[----:B------:R-:W-:-:S04]  /*17f0*/  UIADD3 UR8, UR7, -UR8, URZ ;  /* 0x8000000807087290 */ /* 0x000fc8000fffe03f */
[----:B------:R-:W-:Y:S01]  /*1800*/  ULEA UR8, UR8, UR9, 0xc ;  /* 0x0000000908087291 */ /* 0x000fe2000f8e603f */
[----:B---34-:R-:W-:Y:S11]  /*1810*/  @!P0 BRA `(.L_x_18) ;  /* 0x0000000400248947 */ /* 0x018ff60003800000 */
[----:B------:R-:W-:Y:S01]  /*1820*/  UIADD3 UR8, UR8, 0x180, URZ ;  /* 0x0000018008087890 */ /* 0x000fe2000fffe03f */
[----:B------:R-:W-:Y:S01]  /*1830*/  R2UR UR7, R125 ;  /* 0x000000007d0772ca */ /* 0x000fe200000e0000 */
[----:B------:R-:W-:Y:S01]  /*1840*/  IMAD.MOV.U32 R5, RZ, RZ, R120 ;  /* 0x000000ffff057224 */ /* 0x000fe200078e0078 */
[----:B------:R-:W-:Y:S01]  /*1850*/  UPLOP3.LUT UP0, UPT, UPT, UPT, UPT, 0x40, 0x0 ;  /* 0x000000000000789c */ /* 0x000fe20003f0e870 */
[----:B------:R-:W-:Y:S01]  /*1860*/  IMAD.MOV.U32 R10, RZ, RZ, R126 ;  /* 0x000000ffff0a7224 */ /* 0x000fe200078e007e */
[----:B------:R-:W-:Y:S01]  /*1870*/  USHF.R.U32.HI UR8, URZ, 0x4, UR8 ;  /* 0x000000043f087899 */ /* 0x000fe20008011608 */
[----:B------:R-:W-:-:S03]  /*1880*/  IMAD.MOV.U32 R11, RZ, RZ, R125 ;  /* 0x000000ffff0b7224 */ /* 0x000fc600078e007d */
[----:B------:R-:W-:-:S04]  /*1890*/  ULOP3.LUT UR8, UR8, 0x3fff, URZ, 0xc0, !UPT ;  /* 0x00003fff08087892 */ /* 0x000fc8000f8ec03f */
[----:B------:R-:W-:-:S12]  /*18a0*/  ULOP3.LUT UR16, UR8, 0x10000, URZ, 0xfc, !UPT ;  /* 0x0001000008107892 */ /* 0x000fd8000f8efc3f */
.L_x_25:
[----:B------:R-:W-:-:S13]  /*18b0*/  ISETP.NE.AND P1, PT, R148, 0x3, PT ;  /* 0x000000039400780c */ /* 0x000fda0003f25270 */
[----:B------:R-:W-:Y:S05]  /*18c0*/  @!P1 BRA `(.L_x_19) ;  /* 0x0000000000049947 */ /* 0x000fea0003800000 */
[----:B------:R-:W-:Y:S01]  /*18d0*/  BPT.TRAP 0x1 ;  /* 0x000000040000795c */ /* 0x000fe20000300000 */
.L_x_19:
[----:B------:R-:W0:Y:S01]  /*18e0*/  S2UR UR9, SR_CgaCtaId ;  /* 0x00000000000979c3 */ /* 0x000e220000008800 */
[----:B------:R-:W-:Y:S01]  /*18f0*/  UMOV UR8, 0x400 ;  /* 0x0000040000087882 */ /* 0x000fe20000000000 */
[----:B------:R-:W-:Y:S01]  /*1900*/  SHF.L.U32 R14, R10, 0x1f, RZ ;  /* 0x0000001f0a0e7819 */ /* 0x000fe200000006ff */
[----:B0-----:R-:W-:-:S04]  /*1910*/  ULEA UR17, UR9, UR8, 0x18 ;  /* 0x0000000809117291 */ /* 0x001fc8000f8ec03f */
[----:B------:R-:W-:-:S09]  /*1920*/  ULEA UR8, UR7, UR17, 0x3 ;  /* 0x0000001107087291 */ /* 0x000fd2000f8e183f */
[----:B------:R0:W1:Y:S01]  /*1930*/  SYNCS.PHASECHK.TRANS64.TRYWAIT P0, [UR8], R14 ;  /* 0x0000000eff0075a7 */ /* 0x0000620008000148 */
[----:B------:R-:W-:Y:S05]  /*1940*/  @!P1 BRA `(.L_x_20) ;  /* 0x0000000000049947 */ /* 0x000fea0003800000 */
[----:B------:R-:W-:Y:S01]  /*1950*/  BPT.TRAP 0x1 ;  /* 0x000000040000795c */ /* 0x000fe20000300000 */
.L_x_20:
[----:B------:R-:W-:-:S04]  /*1960*/  IMAD.U32 R16, RZ, RZ, UR7 ;  /* 0x00000007ff107e24 */ /* 0x000fc8000f8e00ff */
[----:B------:R-:W-:Y:S01]  /*1970*/  IMAD R13, R16, 0x800, R121 ;  /* 0x00000800100d7824 */ /* 0x000fe200078e0279 */
[----:B-1----:R-:W-:Y:S06]  /*1980*/  @P0 BRA `(.L_x_21) ;  /* 0x0000000000080947 */ /* 0x002fec0003800000 */
[----:B------:R-:W1:Y:S02]  /*1990*/  SYNCS.PHASECHK.TRANS64.TRYWAIT P0, [UR8], R14 ;  /* 0x0000000eff0075a7 */ /* 0x000e640008000148 */
[----:B-1----:R-:W-:Y:S05]  /*19a0*/  @!P0 BRA `(.L_x_22) ;  /* 0x0000006c00408947 */ /* 0x002fea0003800000 */
.L_x_21:
[----:B------:R-:W-:Y:S01]  /*19b0*/  LDS.64 R88, [R13+UR17+0x30180] ;  /* 0x030180110d587984 */ /* 0x000fe20008000a00 */
[----:B------:R-:W-:Y:S02]  /*19c0*/  UIADD3 UR8, UR17, 0x20180, URZ ;  /* 0x0002018011087890 */ /* 0x000fe4000fffe03f */
[----:B------:R-:W-:Y:S01]  /*19d0*/  ULEA UR13, UR7, UR16, 0xa ;  /* 0x00000010070d7291 */ /* 0x000fe2000f8e503f */
[----:B------:R-:W4:Y:S01]  /*19e0*/  LDS.64 R90, [R13+UR17+0x30580] ;  /* 0x030580110d5a7984 */ /* 0x000f220008000a00 */
[----:B------:R-:W-:Y:S01]  /*19f0*/  USHF.R.U32.HI UR8, URZ, 0x4, UR8 ;  /* 0x000000043f087899 */ /* 0x000fe20008011608 */
[----:B------:R-:W-:Y:S01]  /*1a00*/  UMOV UR9, 0x80000020 ;  /* 0x8000002000097882 */ /* 0x000fe20000000000 */
[----:B------:R-:W-:Y:S02]  /*1a10*/  UMOV UR11, 0x40000040 ;  /* 0x40000040000b7882 */ /* 0x000fe40000000000 */
[----:B------:R-:W-:-:S04]  /*1a20*/  ULOP3.LUT UR8, UR8, 0x3fff, URZ, 0xc0, !UPT ;  /* 0x00003fff08087892 */ /* 0x000fc8000f8ec03f */
[----:B------:R-:W-:-:S04]  /*1a30*/  ULOP3.LUT UR8, UR8, 0x10000, URZ, 0xfc, !UPT ;  /* 0x0001000008087892 */ /* 0x000fc8000f8efc3f */
[----:B------:R-:W-:-:S03]  /*1a40*/  ULEA UR12, UR7, UR8, 0x9 ;  /* 0x00000008070c7291 */ /* 0x000fc6000f8e483f */
[----:B------:R-:W-:-:S04]  /*1a50*/  UMOV UR8, UR13 ;  /* 0x0000000d00087c82 */ /* 0x000fc80008000000 */
[----:B------:R-:W-:Y:S01]  /*1a60*/  UMOV UR10, UR12 ;  /* 0x0000000c000a7c82 */ /* 0x000fe20008000000 */
[----:B----4-:R-:W-:-:S06]  /*1a70*/  WARPGROUP.ARRIVE ;  /* 0x00000000000079c5 */ /* 0x010fcc0000000000 */
[----:B------:R-:W-:Y:S01]  /*1a80*/  HGMMA.SP.64x64x32.F32 R56, gdesc[UR8], R56, UP0, R88, 0x0 ;  /* 0x08e05800083879f0 */ /* 0x000fe2000bf00a38 */
[----:B------:R-:W-:Y:S01]  /*1a90*/  UIADD3 UR8, UR13, 0x200, URZ ;  /* 0x000002000d087890 */ /* 0x000fe2000fffe03f */
[----:B------:R-:W-:-:S08]  /*1aa0*/  UMOV UR9, 0x80000020 ;  /* 0x8000002000097882 */ /* 0x000fd00000000000 */
[----:B------:R-:W-:Y:S01]  /*1ab0*/  HGMMA.SP.64x64x32.F32 R24, gdesc[UR8], R24, UP0, R90, 0x0 ;  /* 0x08e05a00081879f0 */ /* 0x000fe2000bf00a18 */
[----:B------:R-:W-:Y:S02]  /*1ac0*/  UIADD3 UR8, UR13, 0x2, URZ ;  /* 0x000000020d087890 */ /* 0x000fe4000fffe03f */
[----:B------:R-:W-:Y:S01]  /*1ad0*/  UIADD3 UR10, UR12, 0x4, URZ ;  /* 0x000000040c0a7890 */ /* 0x000fe2000fffe03f */
[----:B------:R-:W-:Y:S01]  /*1ae0*/  UMOV UR9, 0x80000020 ;  /* 0x8000002000097882 */ /* 0x000fe20000000000 */
[----:B------:R-:W-:-:S07]  /*1af0*/  UMOV UR11, 0x40000040 ;  /* 0x40000040000b7882 */ /* 0x000fce0000000000 */
[----:B------:R-:W-:Y:S01]  /*1b00*/  HGMMA.SP.64x64x32.F32 R56, gdesc[UR8], R56, R89, 0x0 ;  /* 0x08e05900083879f0 */ /* 0x000fe20008700a38 */
[----:B------:R-:W-:Y:S01]  /*1b10*/  UIADD3 UR8, UR13, 0x202, URZ ;  /* 0x000002020d087890 */ /* 0x000fe2000fffe03f */
[----:B------:R-:W-:-:S08]  /*1b20*/  UMOV UR9, 0x80000020 ;  /* 0x8000002000097882 */ /* 0x000fd00000000000 */
[----:B------:R-:W-:Y:S03]  /*1b30*/  HGMMA.SP.64x64x32.F32 R24, gdesc[UR8], R24, R91, 0x0, gsb0 ;  /* 0x08e05b00081879f0 */ /* 0x000fe60008000a18 */
[----:B------:R-:W-:Y:S02]  /*1b40*/  WARPGROUP.DEPBAR.LE gsb0, 0x0 ;  /* 0x00008000000079c5 */ /* 0x000fe40000010000 */
[----:B------:R-:W-:Y:S05]  /*1b50*/  @!P1 BRA `(.L_x_23) ;  /* 0x0000000000049947 */ /* 0x000fea0003800000 */
[----:B------:R-:W-:Y:S01]  /*1b60*/  BPT.TRAP 0x1 ;  /* 0x000000040000795c */ /* 0x000fe20000300000 */
.L_x_23:
[----:B------:R-:W-:-:S13]  /*1b70*/  LOP3.LUT P0, RZ, R8, R7, RZ, 0xc0, !PT ;  /* 0x0000000708ff7212 */ /* 0x000fda000780c0ff */
[----:B------:R-:W-:-:S05]  /*1b80*/  @P0 LEA R13, R11, UR17, 0x3 ;  /* 0x000000110b0d0c11 */ /* 0x000fca000f8e18ff */
[----:B01----:R-:W-:-:S05]  /*1b90*/  @P0 VIADD R14, R13, 0x40 ;  /* 0x000000400d0e0836 */ /* 0x003fca0000000000 */
[----:B------:R-:W-:-:S04]  /*1ba0*/  @P0 PRMT R14, R9, 0x654, R14 ;  /* 0x00000654090e0816 */ /* 0x000fc8000000000e */
[----:B------:R0:W-:Y:S01]  /*1bb0*/  @P0 SYNCS.ARRIVE.TRANS64.RED.A1T0 RZ, [R14+URZ], RZ ;  /* 0x000000ff0eff09a7 */ /* 0x0001e2000810043f */
[----:B------:R-:W-:-:S13]  /*1bc0*/  ISETP.GT.U32.AND P0, PT, R4, 0x1, PT ;  /* 0x000000010400780c */ /* 0x000fda0003f04070 */
[----:B0-----:R-:W-:Y:S05]  /*1bd0*/  @P0 BRA `(.L_x_24) ;  /* 0x0000000000040947 */ /* 0x001fea0003800000 */
[----:B------:R-:W-:Y:S01]  /*1be0*/  BPT.TRAP 0x1 ;  /* 0x000000040000795c */ /* 0x000fe20000300000 */
.L_x_24:
[----:B------:R-:W-:Y:S01]  /*1bf0*/  UIADD3 UR7, UR7, 0x1, URZ ;  /* 0x0000000107077890 */ /* 0x000fe2000fffe03f */
[----:B------:R-:W-:Y:S01]  /*1c00*/  ISETP.GT.AND P1, PT, R5, 0x1, PT ;  /* 0x000000010500780c */ /* 0x000fe20003f24270 */
[----:B------:R-:W-:Y:S02]  /*1c10*/  VIADD R11, R11, 0x1 ;  /* 0x000000010b0b7836 */ /* 0x000fe40000000000 */
[----:B------:R-:W-:Y:S01]  /*1c20*/  UISETP.NE.AND UP0, UPT, UR7, 0x8, UPT ;  /* 0x000000080700788c */ /* 0x000fe2000bf05270 */
[----:B------:R-:W-:Y:S02]  /*1c30*/  VIADD R5, R5, 0xffffffff ;  /* 0xffffffff05057836 */ /* 0x000fe40000000000 */
[C---:B------:R-:W-:Y:S01]  /*1c40*/  ISETP.NE.AND P0, PT, R11.reuse, 0x8, PT ;  /* 0x000000080b00780c */ /* 0x040fe20003f05270 */
[----:B------:R-:W-:Y:S02]  /*1c50*/  USEL UR8, URZ, 0x1, UP0 ;  /* 0x000000013f087887 */ /* 0x000fe40008000000 */
[----:B------:R-:W-:Y:S01]  /*1c60*/  USEL UR7, UR7, URZ, UP0 ;  /* 0x0000003f07077287 */ /* 0x000fe20008000000 */
[----:B------:R-:W-:Y:S01]  /*1c70*/  SEL R11, R11, RZ, P0 ;  /* 0x000000ff0b0b7207 */ /* 0x000fe20000000000 */
[----:B------:R-:W-:-:S02]  /*1c80*/  UPLOP3.LUT UP0, UPT, UPT, UPT, UPT, 0x80, 0x0 ;  /* 0x000000000000789c */ /* 0x000fc40003f0f070 */
[----:B------:R-:W-:Y:S01]  /*1c90*/  LOP3.LUT R10, R10, UR8, RZ, 0x3c, !PT ;  /* 0x000000080a0a7c12 */ /* 0x000fe2000f8e3cff */
[----:B------:R-:W-:Y:S08]  /*1ca0*/  @P1 BRA `(.L_x_25) ;  /* 0xfffffffc00001947 */ /* 0x000ff0000383ffff */
.L_x_18:
[----:B------:R-:W-:Y:S01]  /*1cb0*/  IMAD.SHL.U32 R14, R119, 0x100, RZ ;  /* 0x00000100770e7824 */ /* 0x000fe200078e00ff */
[----:B------:R-:W-:Y:S01]  /*1cc0*/  SHF.R.S32.HI R141, RZ, 0x1f, R6 ;  /* 0x0000001fff8d7819 */ /* 0x000fe20000011406 */
[----:B------:R-:W-:Y:S01]  /*1cd0*/  IMAD.IADD R125, R128, 0x1, R125 ;  /* 0x00000001807d7824 */ /* 0x000fe200078e027d */
[----:B------:R-:W-:Y:S01]  /*1ce0*/  ULDC.64 UR8, c[0x0][0x6d0] ;  /* 0x0001b40000087ab9 */ /* 0x000fe20000000a00 */
[----:B------:R-:W-:Y:S01]  /*1cf0*/  IMAD.IADD R20, R131, 0x1, R14 ;  /* 0x0000000183147824 */ /* 0x000fe200078e020e */
[----:B------:R-:W-:Y:S01]  /*1d00*/  ULDC UR7, c[0x0][0x288] ;  /* 0x0000a20000077ab9 */ /* 0x000fe20000000800 */
[----:B------:R-:W-:Y:S01]  /*1d10*/  IMAD.SHL.U32 R15, R12, 0x40, RZ ;  /* 0x000000400c0f7824 */ /* 0x000fe200078e00ff */
[----:B------:R-:W-:Y:S01]  /*1d20*/  SHF.R.U32.HI R5, RZ, 0x3, R125 ;  /* 0x00000003ff057819 */ /* 0x000fe2000001167d */
[----:B------:R-:W-:Y:S01]  /*1d30*/  IMAD R11, R141, UR8, RZ ;  /* 0x000000088d0b7c24 */ /* 0x000fe2000f8e02ff */
[----:B------:R-:W-:Y:S01]  /*1d40*/  SHF.R.S32.HI R21, RZ, 0x1f, R20 ;  /* 0x0000001fff157819 */ /* 0x000fe20000011414 */
[----:B------:R-:W-:-:S02]  /*1d50*/  WARPGROUP.DEPBAR.LE gsb0, 0x0 ;  /* 0x00008000000079c5 */ /* 0x000fc40000010000 */
[C---:B------:R-:W-:Y:S01]  /*1d60*/  IMAD R13, R6.reuse, UR9, R11 ;  /* 0x00000009060d7c24 */ /* 0x040fe2000f8e020b */
[----:B------:R-:W-:Y:S01]  /*1d70*/  ISETP.GE.AND P2, PT, R15, UR7, PT ;  /* 0x000000070f007c0c */ /* 0x000fe2000bf46270 */
[----:B------:R-:W-:Y:S01]  /*1d80*/  IMAD.WIDE.U32 R10, R6, UR8, R20 ;  /* 0x00000008060a7c25 */ /* 0x000fe2000f8e0014 */
[----:B------:R-:W-:Y:S01]  /*1d90*/  ULDC UR8, c[0x0][0x284] ;  /* 0x0000a10000087ab9 */ /* 0x000fe20000000800 */
[----:B------:R-:W-:Y:S02]  /*1da0*/  LOP3.LUT R5, R5, 0x1, RZ, 0xc0, !PT ;  /* 0x0000000105057812 */ /* 0x000fe400078ec0ff */
[----:B------:R-:W-:Y:S01]  /*1db0*/  ISETP.GE.OR P2, PT, R14, UR8, P2 ;  /* 0x000000080e007c0c */ /* 0x000fe20009746670 */
[----:B------:R-:W-:Y:S01]  /*1dc0*/  IMAD.IADD R11, R11, 0x1, R13 ;  /* 0x000000010b0b7824 */ /* 0x000fe200078e020d */
[----:B------:R-:W-:Y:S01]  /*1dd0*/  ISETP.NE.U32.AND P1, PT, R5, 0x1, PT ;  /* 0x000000010500780c */ /* 0x000fe20003f25070 */
[----:B------:R-:W-:Y:S01]  /*1de0*/  IMAD.MOV.U32 R119, RZ, RZ, -0x1 ;  /* 0xffffffffff777424 */ /* 0x000fe200078e00ff */
[----:B------:R-:W-:-:S02]  /*1df0*/  ISETP.GT.U32.AND P0, PT, R125, 0x7, PT ;  /* 0x000000077d00780c */ /* 0x000fc40003f04070 */
[C---:B------:R-:W-:Y:S02]  /*1e00*/  ISETP.GT.U32.AND P1, PT, R128.reuse, 0x7, !P1 ;  /* 0x000000078000780c */ /* 0x040fe40004f24070 */
[----:B------:R-:W-:Y:S02]  /*1e10*/  ISETP.LT.U32.AND P0, PT, R128, 0x8, P0 ;  /* 0x000000088000780c */ /* 0x000fe40000701070 */
[----:B------:R-:W-:Y:S02]  /*1e20*/  SEL R13, RZ, 0x1, !P1 ;  /* 0x00000001ff0d7807 */ /* 0x000fe40004800000 */
[----:B------:R-:W-:Y:S02]  /*1e30*/  SEL R5, RZ, 0x1, !P0 ;  /* 0x00000001ff057807 */ /* 0x000fe40004000000 */
[----:B------:R-:W-:Y:S02]  /*1e40*/  LOP3.LUT R125, R125, 0x7, RZ, 0xc0, !PT ;  /* 0x000000077d7d7812 */ /* 0x000fe400078ec0ff */
[----:B------:R-:W-:Y:S01]  /*1e50*/  LOP3.LUT R126, R13, R126, R5, 0x96, !PT ;  /* 0x0000007e0d7e7212 */ /* 0x000fe200078e9605 */
[----:B------:R-:W-:Y:S06]  /*1e60*/  @P2 BRA `(.L_x_26) ;  /* 0x0000004800782947 */ /* 0x000fec0003800000 */
[----:B------:R-:W0:Y:S01]  /*1e70*/  LDC.64 R22, c[0x0][0x6c8] ;  /* 0x0001b200ff167b82 */ /* 0x000e220000000a00 */
[----:B------:R-:W-:Y:S01]  /*1e80*/  IMAD.WIDE R12, R12, 0x40, RZ ;  /* 0x000000400c0c7825 */ /* 0x000fe200078e02ff */
[----:B---3-5:R-:W-:Y:S01]  /*1e90*/  FSETP.NEU.AND P1, PT, R132, RZ, PT ;  /* 0x000000ff8400720b */ /* 0x028fe20003f2d000 */
[----:B------:R-:W-:Y:S02]  /*1ea0*/  BSSY B0, `(.L_x_26) ;  /* 0x000049a000007945 */ /* 0x000fe40003800000 */
[----:B------:R-:W-:Y:S01]  /*1eb0*/  IMAD.IADD R118, R130, 0x1, -R15 ;  /* 0x0000000182767824 */ /* 0x000fe200078e0a0f */
[----:B------:R-:W-:Y:S01]  /*1ec0*/  LOP3.LUT R139, R12, 0x6, R127, 0xf8, !PT ;  /* 0x000000060c8b7812 */ /* 0x000fe200078ef87f */
[----:B------:R-:W-:-:S03]  /*1ed0*/  IMAD.IADD R5, R122, 0x1, -R14 ;  /* 0x000000017a057824 */ /* 0x000fc600078e0a0e */
[----:B------:R-:W-:-:S04]  /*1ee0*/  ISETP.GT.AND P0, PT, R118, RZ, PT ;  /* 0x000000ff7600720c */ /* 0x000fc80003f04270 */
[----:B------:R-:W-:Y:S01]  /*1ef0*/  ISETP.GT.AND P2, PT, R5, RZ, P0 ;  /* 0x000000ff0500720c */ /* 0x000fe20000744270 */
[-C--:B0-----:R-:W-:Y:S02]  /*1f00*/  IMAD R14, R13, R22.reuse, RZ ;  /* 0x000000160d0e7224 */ /* 0x081fe400078e02ff */
[----:B------:R-:W-:-:S04]  /*1f10*/  IMAD.WIDE.U32 R16, R139, R22, R10 ;  /* 0x000000168b107225 */ /* 0x000fc800078e000a */
[----:B------:R-:W-:-:S04]  /*1f20*/  IMAD R11, R139, R23, R14 ;  /* 0x000000178b0b7224 */ /* 0x000fc800078e020e */
[----:B------:R-:W-:Y:S01]  /*1f30*/  IMAD.IADD R15, R17, 0x1, R11 ;  /* 0x00000001110f7824 */ /* 0x000fe200078e020b */
[----:B------:R-:W-:Y:S06]  /*1f40*/  @!P1 BRA `(.L_x_27) ;  /* 0x0000003400ac9947 */ /* 0x000fec0003800000 */
[----:B------:R-:W0:Y:S01]  /*1f50*/  LDC.64 R18, c[0x0][0x6b0] ;  /* 0x0001ac00ff127b82 */ /* 0x000e220000000a00 */
[----:B------:R-:W-:Y:S01]  /*1f60*/  ULDC.64 UR10, c[0x0][0x6b8] ;  /* 0x0001ae00000a7ab9 */ /* 0x000fe20000000a00 */
[----:B------:R-:W-:Y:S01]  /*1f70*/  ULDC.64 UR12, c[0x0][0x6a8] ;  /* 0x0001aa00000c7ab9 */ /* 0x000fe20000000a00 */
[----:B------:R-:W-:Y:S01]  /*1f80*/  IMAD R141, R141, UR10, RZ ;  /* 0x0000000a8d8d7c24 */ /* 0x000fe2000f8e02ff */
[----:B------:R-:W-:Y:S01]  /*1f90*/  ULDC.64 UR8, c[0x0][0x6c0] ;  /* 0x0001b00000087ab9 */ /* 0x000fe20000000a00 */
[----:B------:R-:W-:-:S03]  /*1fa0*/  IMAD.WIDE.U32 R106, R6, UR10, R20 ;  /* 0x0000000a066a7c25 */ /* 0x000fc6000f8e0014 */
[----:B------:R-:W1:Y:S01]  /*1fb0*/  LDC.64 R88, c[0x0][0x6b0] ;  /* 0x0001ac00ff587b82 */ /* 0x000e620000000a00 */
[----:B------:R-:W-:Y:S02]  /*1fc0*/  IMAD R141, R6, UR11, R141 ;  /* 0x0000000b068d7c24 */ /* 0x000fe4000f8e028d */
[----:B------:R-:W-:Y:S02]  /*1fd0*/  IMAD.MOV.U32 R108, RZ, RZ, R106 ;  /* 0x000000ffff6c7224 */ /* 0x000fe400078e006a */
[----:B------:R-:W-:Y:S02]  /*1fe0*/  IMAD.IADD R109, R107, 0x1, R141 ;  /* 0x000000016b6d7824 */ /* 0x000fe400078e028d */
[-C--:B0-----:R-:W-:Y:S02]  /*1ff0*/  IMAD R12, R13, R18.reuse, RZ ;  /* 0x000000120d0c7224 */ /* 0x081fe400078e02ff */
[----:B------:R-:W-:-:S04]  /*2000*/  IMAD.WIDE.U32 R10, R139, R18, R108 ;  /* 0x000000128b0a7225 */ /* 0x000fc800078e006c */
[----:B------:R-:W-:Y:S01]  /*2010*/  IMAD R143, R139, R19, R12 ;  /* 0x000000138b8f7224 */ /* 0x000fe200078e020c */
[----:B------:R-:W-:-:S03]  /*2020*/  LEA R12, P1, R10, UR12, 0x2 ;  /* 0x0000000c0a0c7c11 */ /* 0x000fc6000f8210ff */
[----:B------:R-:W-:-:S05]  /*2030*/  IMAD.IADD R11, R11, 0x1, R143 ;  /* 0x000000010b0b7824 */ /* 0x000fca00078e028f */
[----:B------:R-:W-:-:S05]  /*2040*/  LEA.HI.X R13, R10, UR13, R11, 0x2, P1 ;  /* 0x0000000d0a0d7c11 */ /* 0x000fca00088f140b */
[----:B------:R0:W3:Y:S01]  /*2050*/  @P2 LDG.E.LTC128B R91, desc[UR14][R12.64] ;  /* 0x0000000e0c5b2981 */ /* 0x0000e2000c1e1920 */
[----:B------:R-:W-:Y:S01]  /*2060*/  LEA R14, P1, R16, UR8, 0x2 ;  /* 0x00000008100e7c11 */ /* 0x000fe2000f8210ff */
[----:B------:R-:W-:Y:S01]  /*2070*/  IMAD.WIDE.U32 R10, R139, R18, R20 ;  /* 0x000000128b0a7225 */ /* 0x000fe200078e0014 */
[----:B------:R-:W-:Y:S01]  /*2080*/  ISETP.GT.AND P6, PT, R118, 0x1, PT ;  /* 0x000000017600780c */ /* 0x000fe20003fc4270 */
[----:B------:R-:W-:Y:S01]  /*2090*/  BSSY B1, `(.L_x_28) ;  /* 0x0000016000017945 */ /* 0x000fe20003800000 */
[----:B------:R-:W-:Y:S01]  /*20a0*/  LEA.HI.X R15, R16, UR9, R15, 0x2, P1 ;  /* 0x00000009100f7c11 */ /* 0x000fe200088f140f */
[----:B------:R-:W-:Y:S01]  /*20b0*/  IMAD.IADD R17, R143, 0x1, R11 ;  /* 0x000000018f117824 */ /* 0x000fe200078e020b */
[----:B------:R-:W-:Y:S01]  /*20c0*/  ISETP.GT.AND P1, PT, R5, RZ, P6 ;  /* 0x000000ff0500720c */ /* 0x000fe20003724270 */
[----:B------:R-:W-:Y:S01]  /*20d0*/  IMAD.MOV.U32 R16, RZ, RZ, R10 ;  /* 0x000000ffff107224 */ /* 0x000fe200078e000a */
[----:B------:R-:W-:-:S03]  /*20e0*/  LOP3.LUT R140, R140, 0xfffffffd, RZ, 0xc0, !PT ;  /* 0xfffffffd8c8c7812 */ /* 0x000fc600078ec0ff */
[----:B------:R-:W-:-:S04]  /*20f0*/  IMAD.WIDE.U32 R16, R6, UR10, R16 ;  /* 0x0000000a06107c25 */ /* 0x000fc8000f8e0010 */
[----:B------:R-:W-:Y:S01]  /*2100*/  @P6 LOP3.LUT R140, R140, 0x2, RZ, 0xfc, !PT ;  /* 0x000000028c8c6812 */ /* 0x000fe200078efcff */
[----:B0-----:R-:W-:Y:S02]  /*2110*/  IMAD.IADD R13, R141, 0x1, R17 ;  /* 0x000000018d0d7824 */ /* 0x001fe400078e0211 */
[----:B---3--:R-:W-:Y:S01]  /*2120*/  FMUL R93, R91, R132 ;  /* 0x000000845b5d7220 */ /* 0x008fe20000400000 */
[----:B------:R-:W-:-:S03]  /*2130*/  IMAD.MOV.U32 R95, RZ, RZ, R91 ;  /* 0x000000ffff5f7224 */ /* 0x000fc600078e005b */
[----:B--2---:R-:W-:Y:S01]  /*2140*/  FFMA R97, R56, R133, R93 ;  /* 0x0000008538617223 */ /* 0x004fe2000000005d */
[----:B-1----:R-:W-:-:S04]  /*2150*/  IMAD.WIDE.U32 R92, R139, R18, R88 ;  /* 0x000000128b5c7225 */ /* 0x002fc800078e0058 */
[----:B------:R-:W-:Y:S01]  /*2160*/  IMAD.IADD R99, R143, 0x1, R93 ;  /* 0x000000018f637824 */ /* 0x000fe200078e025d */
[-C--:B------:R-:W-:Y:S01]  /*2170*/  IADD3 R11, P3, R106, R92.reuse, RZ ;  /* 0x0000005c6a0b7210 */ /* 0x080fe20007f7e0ff */
[----:B------:R0:W-:Y:S01]  /*2180*/  @P2 STG.E desc[UR14][R14.64], R97 ;  /* 0x000000610e002986 */ /* 0x0001e2000c10190e */
[----:B------:R-:W-:Y:S02]  /*2190*/  IADD3 R90, P2, R20, R92, RZ ;  /* 0x0000005c145a7210 */ /* 0x000fe40007f5e0ff */
[----:B------:R-:W-:Y:S01]  /*21a0*/  LEA R10, P4, R11, UR12, 0x2 ;  /* 0x0000000c0b0a7c11 */ /* 0x000fe2000f8810ff */
[----:B------:R-:W-:-:S05]  /*21b0*/  IMAD.X R12, R99, 0x1, R109, P3 ;  /* 0x00000001630c7824 */ /* 0x000fca00018e066d */
[----:B------:R-:W-:Y:S01]  /*21c0*/  LEA.HI.X R11, R11, UR13, R12, 0x2, P4 ;  /* 0x0000000d0b0b7c11 */ /* 0x000fe2000a0f140c */
[----:B------:R-:W-:Y:S06]  /*21d0*/  @!P1 BRA `(.L_x_29) ;  /* 0x0000000000049947 */ /* 0x000fec0003800000 */
[----:B------:R1:W5:Y:S02]  /*21e0*/  LDG.E.LTC128B R95, desc[UR14][R10.64] ;  /* 0x0000000e0a5f7981 */ /* 0x000364000c1e1920 */
.L_x_29:
[----:B------:R-:W-:Y:S05]  /*21f0*/  BSYNC B1 ;  /* 0x0000000000017941 */ /* 0x000fea0003800000 */
.L_x_28:
[----:B-----5:R-:W-:Y:S01]  /*2200*/  FMUL R56, R95, R132 ;  /* 0x000000845f387220 */ /* 0x020fe20000400000 */
[C---:B-1----:R-:W-:Y:S01]  /*2210*/  LEA R10, P3, R22.reuse, R14, 0x2 ;  /* 0x0000000e160a7211 */ /* 0x042fe200078610ff */
[----:B------:R-:W-:Y:S01]  /*2220*/  IMAD.X R91, R21, 0x1, R99, P2 ;  /* 0x00000001155b7824 */ /* 0x000fe200010e0663 */
[----:B------:R-:W-:Y:S01]  /*2230*/  ISETP.GT.AND P2, PT, R5, 0x8, P0 ;  /* 0x000000080500780c */ /* 0x000fe20000744270 */
[----:B------:R-:W-:Y:S01]  /*2240*/  FFMA R17, R57, R133, R56 ;  /* 0x0000008539117223 */ /* 0x000fe20000000038 */
[----:B------:R-:W-:Y:S01]  /*2250*/  LEA.HI.X R11, R22, R15, R23, 0x2, P3 ;  /* 0x0000000f160b7211 */ /* 0x000fe200018f1417 */
[----:B------:R-:W-:Y:S01]  /*2260*/  IMAD.WIDE.U32 R56, R6, UR10, R90 ;  /* 0x0000000a06387c25 */ /* 0x000fe2000f8e005a */
[C---:B------:R-:W-:Y:S01]  /*2270*/  LEA R12, P4, R16.reuse, UR12, 0x2 ;  /* 0x0000000c100c7c11 */ /* 0x040fe2000f8810ff */
[----:B------:R-:W-:Y:S02]  /*2280*/  BSSY B1, `(.L_x_30) ;  /* 0x0000009000017945 */ /* 0x000fe40003800000 */
[----:B------:R1:W-:Y:S01]  /*2290*/  @P1 STG.E desc[UR14][R10.64], R17 ;  /* 0x000000110a001986 */ /* 0x0003e2000c10190e */
[----:B------:R-:W-:Y:S01]  /*22a0*/  LEA.HI.X R13, R16, UR13, R13, 0x2, P4 ;  /* 0x0000000d100d7c11 */ /* 0x000fe2000a0f140d */
[----:B------:R-:W-:-:S02]  /*22b0*/  IMAD.MOV.U32 R90, RZ, RZ, R92 ;  /* 0x000000ffff5a7224 */ /* 0x000fc400078e005c */
[----:B------:R-:W-:Y:S02]  /*22c0*/  IMAD.MOV.U32 R91, RZ, RZ, R99 ;  /* 0x000000ffff5b7224 */ /* 0x000fe400078e0063 */
[----:B------:R-:W-:Y:S02]  /*22d0*/  IMAD R138, R19, 0x7, RZ ;  /* 0x00000007138a7824 */ /* 0x000fe400078e02ff */
[----:B------:R-:W-:Y:S01]  /*22e0*/  IMAD.IADD R93, R141, 0x1, R57 ;  /* 0x000000018d5d7824 */ /* 0x000fe200078e0239 */
[----:B------:R-:W-:Y:S06]  /*22f0*/  @!P2 BRA `(.L_x_31) ;  /* 0x000000000004a947 */ /* 0x000fec0003800000 */
[----:B------:R2:W5:Y:S02]  /*2300*/  LDG.E.LTC128B R95, desc[UR14][R12.64+0x20] ;  /* 0x0000200e0c5f7981 */ /* 0x000564000c1e1920 */
.L_x_31:
[----:B------:R-:W-:Y:S05]  /*2310*/  BSYNC B1 ;  /* 0x0000000000017941 */ /* 0x000fea0003800000 */
.L_x_30:
[----:B------:R-:W-:Y:S01]  /*2320*/  ISETP.GT.AND P3, PT, R5, 0x8, P6 ;  /* 0x000000080500780c */ /* 0x000fe20003764270 */
[----:B-1---5:R-:W-:Y:S01]  /*2330*/  FMUL R17, R95, R132 ;  /* 0x000000845f117220 */ /* 0x022fe20000400000 */
[----:B------:R-:W-:Y:S01]  /*2340*/  ISETP.GT.AND P5, PT, R118, 0x8, PT ;  /* 0x000000087600780c */ /* 0x000fe20003fa4270 */
[----:B------:R-:W-:Y:S01]  /*2350*/  IMAD.WIDE.U32 R90, R18, 0x7, R90 ;  /* 0x00000007125a7825 */ /* 0x000fe200078e005a */
[----:B------:R-:W-:-:S03]  /*2360*/  LEA R16, P1, R56, UR12, 0x2 ;  /* 0x0000000c38107c11 */ /* 0x000fc6000f8210ff */
[----:B0-----:R-:W-:Y:S01]  /*2370*/  FFMA R97, R58, R133, R17 ;  /* 0x000000853a617223 */ /* 0x001fe20000000011 */
[----:B------:R-:W-:Y:S01]  /*2380*/  LOP3.LUT R140, R140, 0xfffffffb, RZ, 0xc0, !PT ;  /* 0xfffffffb8c8c7812 */ /* 0x000fe200078ec0ff */
[----:B------:R-:W-:Y:S01]  /*2390*/  IMAD.IADD R94, R91, 0x1, R138 ;  /* 0x000000015b5e7824 */ /* 0x000fe200078e028a */
[----:B------:R-:W-:Y:S01]  /*23a0*/  LEA.HI.X R17, R56, UR13, R93, 0x2, P1 ;  /* 0x0000000d38117c11 */ /* 0x000fe200088f145d */
[----:B------:R-:W-:Y:S01]  /*23b0*/  BSSY B1, `(.L_x_32) ;  /* 0x0000009000017945 */ /* 0x000fe20003800000 */
[----:B------:R-:W-:Y:S01]  /*23c0*/  IADD3 R57, P1, R106, R90, RZ ;  /* 0x0000005a6a397210 */ /* 0x000fe20007f3e0ff */
[----:B------:R0:W-:Y:S01]  /*23d0*/  @P2 STG.E desc[UR14][R14.64+0x20], R97 ;  /* 0x000020610e002986 */ /* 0x0001e2000c10190e */
[----:B------:R-:W-:-:S03]  /*23e0*/  ISETP.GT.AND P2, PT, R5, RZ, P5 ;  /* 0x000000ff0500720c */ /* 0x000fc60002f44270 */
[----:B------:R-:W-:Y:S01]  /*23f0*/  IMAD.X R92, R94, 0x1, R109, P1 ;  /* 0x000000015e5c7824 */ /* 0x000fe200008e066d */
[----:B------:R-:W-:Y:S02]  /*2400*/  @P5 LOP3.LUT R140, R140, 0x4, RZ, 0xfc, !PT ;  /* 0x000000048c8c5812 */ /* 0x000fe400078efcff */
[----:B------:R-:W-:Y:S01]  /*2410*/  LEA R56, P1, R57, UR12, 0x2 ;  /* 0x0000000c39387c11 */ /* 0x000fe2000f8210ff */
[----:B------:R-:W-:-:S12]  /*2420*/  @!P3 BRA `(.L_x_33) ;  /* 0x000000000004b947 */ /* 0x000fd80003800000 */
[----:B------:R1:W5:Y:S02]  /*2430*/  LDG.E.LTC128B R95, desc[UR14][R16.64+0x20] ;  /* 0x0000200e105f7981 */ /* 0x000364000c1e1920 */
.L_x_33:
[----:B------:R-:W-:Y:S05]  /*2440*/  BSYNC B1 ;  /* 0x0000000000017941 */ /* 0x000fea0003800000 */
.L_x_32:
[----:B-----5:R-:W-:Y:S01]  /*2450*/  FMUL R58, R95, R132 ;  /* 0x000000845f3a7220 */ /* 0x020fe20000400000 */
[----:B------:R-:W-:Y:S01]  /*2460*/  IMAD.MOV.U32 R151, RZ, RZ, R95 ;  /* 0x000000ffff977224 */ /* 0x000fe200078e005f */
[----:B------:R-:W-:Y:S02]  /*2470*/  LEA.HI.X R57, R57, UR13, R92, 0x2, P1 ;  /* 0x0000000d39397c11 */ /* 0x000fe400088f145c */
[----:B------:R-:W-:-:S05]  /*2480*/  FFMA R93, R59, R133, R58 ;  /* 0x000000853b5d7223 */ /* 0x000fca000000003a */
[----:B------:R3:W-:Y:S04]  /*2490*/  @P3 STG.E desc[UR14][R10.64+0x20], R93 ;  /* 0x0000205d0a003986 */ /* 0x0007e8000c10190e */
[----:B------:R4:W2:Y:S01]  /*24a0*/  @P2 LDG.E.LTC128B R151, desc[UR14][R56.64] ;  /* 0x0000000e38972981 */ /* 0x0008a2000c1e1920 */
[----:B------:R-:W-:Y:S01]  /*24b0*/  IADD3 R58, P1, R90, R18, RZ ;  /* 0x000000125a3a7210 */ /* 0x000fe20007f3e0ff */
[----:B------:R-:W-:Y:S01]  /*24c0*/  IMAD R23, R23, 0x1c, RZ ;  /* 0x0000001c17177824 */ /* 0x000fe200078e02ff */
[----:B------:R-:W-:-:S03]  /*24d0*/  ISETP.GT.AND P4, PT, R118, 0x9, PT ;  /* 0x000000097600780c */ /* 0x000fc60003f84270 */
[----:B------:R-:W-:Y:S02]  /*24e0*/  IMAD.X R59, R94, 0x1, R19, P1 ;  /* 0x000000015e3b7824 */ /* 0x000fe400008e0613 */
[----:B---3--:R-:W-:-:S04]  /*24f0*/  IMAD.WIDE.U32 R92, R22, 0x1c, R10 ;  /* 0x0000001c165c7825 */ /* 0x008fc800078e000a */
[----:B------:R-:W-:-:S04]  /*2500*/  IMAD.WIDE.U32 R136, R18, 0x7, R58 ;  /* 0x0000000712887825 */ /* 0x000fc800078e003a */
[----:B------:R-:W-:Y:S01]  /*2510*/  IMAD.IADD R150, R138, 0x1, R137 ;  /* 0x000000018a967824 */ /* 0x000fe200078e0289 */
[----:B------:R-:W-:Y:S01]  /*2520*/  IADD3 R90, P1, R136, R18, RZ ;  /* 0x00000012885a7210 */ /* 0x000fe20007f3e0ff */
[----:B------:R-:W-:Y:S02]  /*2530*/  IMAD.IADD R23, R93, 0x1, R23 ;  /* 0x000000015d177824 */ /* 0x000fe400078e0217 */
[----:B------:R-:W-:Y:S02]  /*2540*/  IMAD.MOV.U32 R22, RZ, RZ, R92 ;  /* 0x000000ffff167224 */ /* 0x000fe400078e005c */
[----:B------:R-:W-:Y:S02]  /*2550*/  IMAD.X R91, R150, 0x1, R19, P1 ;  /* 0x00000001965b7824 */ /* 0x000fe400008e0613 */
[----:B0-----:R-:W-:-:S04]  /*2560*/  IMAD.WIDE.U32 R96, R18, 0x7, R90 ;  /* 0x0000000712607825 */ /* 0x001fc800078e005a */
[----:B------:R-:W-:Y:S01]  /*2570*/  IMAD.IADD R117, R138, 0x1, R97 ;  /* 0x000000018a757824 */ /* 0x000fe200078e0261 */
[----:B------:R-:W-:-:S05]  /*2580*/  IADD3 R94, P1, R96, R18, RZ ;  /* 0x00000012605e7210 */ /* 0x000fca0007f3e0ff */
[----:B------:R-:W-:Y:S02]  /*2590*/  IMAD.X R95, R117, 0x1, R19, P1 ;  /* 0x00000001755f7824 */ /* 0x000fe400008e0613 */
[----:B------:R-:W-:-:S04]  /*25a0*/  IMAD.WIDE.U32 R100, R18, 0x7, R94 ;  /* 0x0000000712647825 */ /* 0x000fc800078e005e */
        /* <DEDUP_REMOVED lines=10> */
[----:B------:R-:W-:Y:S01]  /*2650*/  IMAD.X R113, R114, 0x1, R19, P1 ;  /* 0x0000000172717824 */ /* 0x000fe200008e0613 */
[----:B----4-:R-:W-:Y:S01]  /*2660*/  IADD3 R57, P1, R58, R106, RZ ;  /* 0x0000006a3a397210 */ /* 0x010fe20007f3e0ff */
[----:B------:R-:W-:-:S04]  /*2670*/  IMAD.WIDE.U32 R134, R18, 0x7, R112 ;  /* 0x0000000712867825 */ /* 0x000fc800078e0070 */
[----:B------:R-:W-:Y:S01]  /*2680*/  IMAD.X R58, R59, 0x1, R109, P1 ;  /* 0x000000013b3a7824 */ /* 0x000fe200008e066d */
[----:B------:R-:W-:Y:S01]  /*2690*/  IADD3 R149, P1, P3, R106, R18, R134 ;  /* 0x000000126a957210 */ /* 0x000fe20007b3e086 */
[----:B------:R-:W-:-:S05]  /*26a0*/  IMAD.IADD R155, R138, 0x1, R135 ;  /* 0x000000018a9b7824 */ /* 0x000fca00078e0287 */
[----:B------:R-:W-:Y:S02]  /*26b0*/  IADD3.X R142, R109, R19, R155, P1, P3 ;  /* 0x000000136d8e7210 */ /* 0x000fe40000fe649b */
[----:B------:R-:W-:-:S04]  /*26c0*/  LEA R56, P1, R57, UR12, 0x2 ;  /* 0x0000000c39387c11 */ /* 0x000fc8000f8210ff */
[----:B------:R-:W-:Y:S02]  /*26d0*/  LEA.HI.X R57, R57, UR13, R58, 0x2, P1 ;  /* 0x0000000d39397c11 */ /* 0x000fe400088f143a */
[----:B------:R-:W-:Y:S01]  /*26e0*/  ISETP.GT.AND P1, PT, R5, RZ, P4 ;  /* 0x000000ff0500720c */ /* 0x000fe20002724270 */
[----:B--2---:R-:W-:-:S04]  /*26f0*/  FMUL R59, R151, R132 ;  /* 0x00000084973b7220 */ /* 0x004fc80000400000 */
[----:B------:R-:W-:-:S05]  /*2700*/  FFMA R147, R60, R133, R59 ;  /* 0x000000853c937223 */ /* 0x000fca000000003b */
[----:B------:R0:W-:Y:S04]  /*2710*/  @P2 STG.E desc[UR14][R22.64], R147 ;  /* 0x0000009316002986 */ /* 0x0001e8000c10190e */
[----:B------:R2:W3:Y:S01]  /*2720*/  @P1 LDG.E.LTC128B R151, desc[UR14][R56.64] ;  /* 0x0000000e38971981 */ /* 0x0004e2000c1e1920 */
[----:B------:R-:W-:Y:S01]  /*2730*/  IMAD.WIDE.U32 R88, R18, 0x7, R88 ;  /* 0x0000000712587825 */ /* 0x000fe200078e0058 */
[----:B------:R-:W-:Y:S01]  /*2740*/  USHF.L.U32 UR7, UR6, 0x2, URZ ;  /* 0x0000000206077899 */ /* 0x000fe2000800063f */
[----:B------:R-:W-:Y:S01]  /*2750*/  BSSY B1, `(.L_x_34) ;  /* 0x0000017000017945 */ /* 0x000fe20003800000 */
[----:B------:R-:W-:Y:S01]  /*2760*/  USHF.L.U64.HI UR8, UR6, 0x2, UR5 ;  /* 0x0000000206087899 */ /* 0x000fe20008010205 */
[----:B------:R-:W-:Y:S02]  /*2770*/  IMAD.IADD R89, R138, 0x1, R89 ;  /* 0x000000018a597824 */ /* 0x000fe400078e0259 */
[----:B------:R-:W-:-:S03]  /*2780*/  IMAD.WIDE.U32 R58, R139, R18, R88 ;  /* 0x000000128b3a7225 */ /* 0x000fc600078e0058 */
[----:B------:R-:W-:-:S04]  /*2790*/  IADD3 R144, P2, R20, R58, RZ ;  /* 0x0000003a14907210 */ /* 0x000fc80007f5e0ff */
[----:B------:R-:W-:-:S03]  /*27a0*/  IADD3.X R145, R21, R143, R59, P2, !PT ;  /* 0x0000008f15917210 */ /* 0x000fc600017fe43b */
[----:B------:R-:W-:-:S04]  /*27b0*/  IMAD.WIDE.U32 R144, R6, UR10, R144 ;  /* 0x0000000a06907c25 */ /* 0x000fc8000f8e0090 */
[----:B------:R-:W-:Y:S01]  /*27c0*/  IMAD.IADD R59, R141, 0x1, R145 ;  /* 0x000000018d3b7824 */ /* 0x000fe200078e0291 */
[----:B------:R-:W-:-:S04]  /*27d0*/  LEA R58, P2, R144, UR12, 0x2 ;  /* 0x0000000c903a7c11 */ /* 0x000fc8000f8410ff */
[----:B------:R-:W-:Y:S02]  /*27e0*/  LEA.HI.X R59, R144, UR13, R59, 0x2, P2 ;  /* 0x0000000d903b7c11 */ /* 0x000fe400090f143b */
[----:B--2---:R-:W-:-:S04]  /*27f0*/  IADD3 R56, P2, R10, UR7, RZ ;  /* 0x000000070a387c10 */ /* 0x004fc8000ff5e0ff */
[----:B------:R-:W-:Y:S02]  /*2800*/  IADD3.X R57, R11, UR8, RZ, P2, !PT ;  /* 0x000000080b397c10 */ /* 0x000fe400097fe4ff */
[----:B------:R-:W-:-:S05]  /*2810*/  IADD3 R144, P2, R88, R18, RZ ;  /* 0x0000001258907210 */ /* 0x000fca0007f5e0ff */
[----:B------:R-:W-:Y:S01]  /*2820*/  IMAD.X R145, R89, 0x1, R19, P2 ;  /* 0x0000000159917824 */ /* 0x000fe200010e0613 */
[----:B------:R-:W-:Y:S01]  /*2830*/  ISETP.GT.AND P2, PT, R5, 0x8, P5 ;  /* 0x000000080500780c */ /* 0x000fe20002f44270 */
[----:B---3--:R-:W-:-:S04]  /*2840*/  FMUL R60, R151, R132 ;  /* 0x00000084973c7220 */ /* 0x008fc80000400000 */
[----:B------:R-:W-:Y:S01]  /*2850*/  FFMA R153, R61, R133, R60 ;  /* 0x000000853d997223 */ /* 0x000fe2000000003c */
[----:B------:R-:W-:-:S04]  /*2860*/  IMAD.WIDE.U32 R60, R139, R18, R144 ;  /* 0x000000128b3c7225 */ /* 0x000fc800078e0090 */
[----:B------:R2:W-:Y:S01]  /*2870*/  @P1 STG.E desc[UR14][R56.64], R153 ;  /* 0x0000009938001986 */ /* 0x0005e2000c10190e */
[----:B------:R-:W-:-:S04]  /*2880*/  IADD3 R146, P1, R20, R60, RZ ;  /* 0x0000003c14927210 */ /* 0x000fc80007f3e0ff */
[----:B0-----:R-:W-:Y:S01]  /*2890*/  IADD3.X R147, R21, R143, R61, P1, !PT ;  /* 0x0000008f15937210 */ /* 0x001fe20000ffe43d */
[----:B------:R-:W-:Y:S08]  /*28a0*/  @!P2 BRA `(.L_x_35) ;  /* 0x000000000004a947 */ /* 0x000ff00003800000 */
[----:B------:R0:W5:Y:S02]  /*28b0*/  LDG.E.LTC128B R151, desc[UR14][R58.64+0x20] ;  /* 0x0000200e3a977981 */ /* 0x000164000c1e1920 */
.L_x_35:
[----:B------:R-:W-:Y:S05]  /*28c0*/  BSYNC B1 ;  /* 0x0000000000017941 */ /* 0x000fea0003800000 */
.L_x_34:
[----:B-----5:R-:W-:Y:S01]  /*28d0*/  FMUL R61, R151, R132 ;  /* 0x00000084973d7220 */ /* 0x020fe20000400000 */
[----:B------:R-:W-:Y:S01]  /*28e0*/  IMAD.WIDE.U32 R146, R6, UR10, R146 ;  /* 0x0000000a06927c25 */ /* 0x000fe2000f8e0092 */
[----:B------:R-:W-:Y:S03]  /*28f0*/  BSSY B1, `(.L_x_36) ;  /* 0x0000009000017945 */ /* 0x000fe60003800000 */
[----:B--2---:R-:W-:Y:S01]  /*2900*/  FFMA R153, R62, R133, R61 ;  /* 0x000000853e997223 */ /* 0x004fe2000000003d */
[----:B------:R-:W-:Y:S01]  /*2910*/  IMAD.IADD R61, R141, 0x1, R147 ;  /* 0x000000018d3d7824 */ /* 0x000fe200078e0293 */
[----:B------:R-:W-:-:S03]  /*2920*/  LEA R60, P1, R146, UR12, 0x2 ;  /* 0x0000000c923c7c11 */ /* 0x000fc6000f8210ff */
[----:B------:R2:W-:Y:S01]  /*2930*/  @P2 STG.E desc[UR14][R22.64+0x20], R153 ;  /* 0x0000209916002986 */ /* 0x0005e2000c10190e */
[----:B------:R-:W-:Y:S02]  /*2940*/  ISETP.GT.AND P2, PT, R5, 0x8, P4 ;  /* 0x000000080500780c */ /* 0x000fe40002744270 */
[----:B------:R-:W-:-:S11]  /*2950*/  LEA.HI.X R61, R146, UR13, R61, 0x2, P1 ;  /* 0x0000000d923d7c11 */ /* 0x000fd600088f143d */
[----:B--2---:R-:W-:Y:S05]  /*2960*/  @!P2 BRA `(.L_x_37) ;  /* 0x000000000004a947 */ /* 0x004fea0003800000 */
[----:B------:R2:W5:Y:S02]  /*2970*/  LDG.E.LTC128B R151, desc[UR14][R60.64+0x20] ;  /* 0x0000200e3c977981 */ /* 0x000564000c1e1920 */
.L_x_37:
[----:B------:R-:W-:Y:S05]  /*2980*/  BSYNC B1 ;  /* 0x0000000000017941 */ /* 0x000fea0003800000 */
.L_x_36:
[----:B------:R-:W-:Y:S01]  /*2990*/  IADD3 R137, P1, R106, R136, RZ ;  /* 0x000000886a897210 */ /* 0x000fe20007f3e0ff */
[----:B-----5:R-:W-:Y:S01]  /*29a0*/  FMUL R62, R151, R132 ;  /* 0x00000084973e7220 */ /* 0x020fe20000400000 */
[----:B------:R-:W-:Y:S01]  /*29b0*/  ISETP.GT.AND P3, PT, R118, 0x10, PT ;  /* 0x000000107600780c */ /* 0x000fe20003f64270 */
[----:B------:R-:W-:Y:S01]  /*29c0*/  BSSY B1, `(.L_x_38) ;  /* 0x000000e000017945 */ /* 0x000fe20003800000 */
[----:B------:R-:W-:Y:S01]  /*29d0*/  LOP3.LUT R140, R140, 0xffffffef, RZ, 0xc0, !PT ;  /* 0xffffffef8c8c7812 */ /* 0x000fe200078ec0ff */
[----:B------:R-:W-:Y:S01]  /*29e0*/  FFMA R93, R63, R133, R62 ;  /* 0x000000853f5d7223 */ /* 0x000fe2000000003e */
[----:B------:R-:W-:Y:S01]  /*29f0*/  IMAD.X R146, R150, 0x1, R109, P1 ;  /* 0x0000000196927824 */ /* 0x000fe200008e066d */
[----:B------:R-:W-:Y:S01]  /*2a00*/  IADD3 R62, P1, R92, UR7, RZ ;  /* 0x000000075c3e7c10 */ /* 0x000fe2000ff3e0ff */
[----:B------:R-:W-:Y:S02]  /*2a10*/  IMAD.MOV.U32 R161, RZ, RZ, R151 ;  /* 0x000000ffffa17224 */ /* 0x000fe400078e0097 */
[----:B------:R3:W-:Y:S01]  /*2a20*/  @P2 STG.E desc[UR14][R56.64+0x20], R93 ;  /* 0x0000205d38002986 */ /* 0x0007e2000c10190e */
[----:B------:R-:W-:-:S02]  /*2a30*/  IADD3.X R63, R23, UR8, RZ, P1, !PT ;  /* 0x00000008173f7c10 */ /* 0x000fc40008ffe4ff */
[----:B------:R-:W-:Y:S02]  /*2a40*/  ISETP.GT.AND P1, PT, R5, RZ, P3 ;  /* 0x000000ff0500720c */ /* 0x000fe40001f24270 */
[C---:B------:R-:W-:Y:S02]  /*2a50*/  LEA R136, P2, R137.reuse, UR12, 0x2 ;  /* 0x0000000c89887c11 */ /* 0x040fe4000f8410ff */
[----:B------:R-:W-:Y:S02]  /*2a60*/  @P3 LOP3.LUT R140, R140, 0x10, RZ, 0xfc, !PT ;  /* 0x000000108c8c3812 */ /* 0x000fe400078efcff */
[----:B------:R-:W-:-:S07]  /*2a70*/  LEA.HI.X R137, R137, UR13, R146, 0x2, P2 ;  /* 0x0000000d89897c11 */ /* 0x000fce00090f1492 */
[----:B---3--:R-:W-:Y:S05]  /*2a80*/  @!P1 BRA `(.L_x_39) ;  /* 0x0000000000049947 */ /* 0x008fea0003800000 */
[----:B------:R3:W5:Y:S02]  /*2a90*/  LDG.E.LTC128B R161, desc[UR14][R136.64] ;  /* 0x0000000e88a17981 */ /* 0x000764000c1e1920 */
.L_x_39:
[----:B------:R-:W-:Y:S05]  /*2aa0*/  BSYNC B1 ;  /* 0x0000000000017941 */ /* 0x000fea0003800000 */
.L_x_38:
[----:B-----5:R-:W-:Y:S01]  /*2ab0*/  FMUL R93, R161, R132 ;  /* 0x00000084a15d7220 */ /* 0x020fe20000400000 */
[----:B------:R-:W-:Y:S01]  /*2ac0*/  IMAD.WIDE.U32 R88, R18, 0x7, R88 ;  /* 0x0000000712587825 */ /* 0x000fe200078e0058 */
[----:B------:R-:W-:Y:S01]  /*2ad0*/  ISETP.GT.AND P2, PT, R118, 0x11, PT ;  /* 0x000000117600780c */ /* 0x000fe20003f44270 */
[----:B------:R-:W-:Y:S02]  /*2ae0*/  BSSY B1, `(.L_x_40) ;  /* 0x00000ab000017945 */ /* 0x000fe40003800000 */
[----:B------:R-:W-:Y:S01]  /*2af0*/  FFMA R97, R64, R133, R93 ;  /* 0x0000008540617223 */ /* 0x000fe2000000005d */
[----:B------:R-:W-:-:S04]  /*2b00*/  LOP3.LUT R140, R140, 0xfffffbff, RZ, 0xc0, !PT ;  /* 0xfffffbff8c8c7812 */ /* 0x000fc800078ec0ff */
[----:B------:R4:W-:Y:S01]  /*2b10*/  @P1 STG.E desc[UR14][R62.64], R97 ;  /* 0x000000613e001986 */ /* 0x0009e2000c10190e */
[----:B------:R-:W-:-:S05]  /*2b20*/  IADD3 R64, P1, R90, R106, RZ ;  /* 0x0000006a5a407210 */ /* 0x000fca0007f3e0ff */
[----:B------:R-:W-:Y:S01]  /*2b30*/  IMAD.X R91, R91, 0x1, R109, P1 ;  /* 0x000000015b5b7824 */ /* 0x000fe200008e066d */
[----:B---3--:R-:W-:Y:S02]  /*2b40*/  LEA R136, P1, R64, UR12, 0x2 ;  /* 0x0000000c40887c11 */ /* 0x008fe4000f8210ff */
[----:B------:R-:W-:Y:S02]  /*2b50*/  @P2 LOP3.LUT R140, R140, 0x400, RZ, 0xfc, !PT ;  /* 0x000004008c8c2812 */ /* 0x000fe400078efcff */
[----:B------:R-:W-:Y:S01]  /*2b60*/  LEA.HI.X R137, R64, UR13, R91, 0x2, P1 ;  /* 0x0000000d40897c11 */ /* 0x000fe200088f145b */
[----:B------:R-:W-:Y:S01]  /*2b70*/  IMAD.WIDE.U32 R90, R18, 0x7, R144 ;  /* 0x00000007125a7825 */ /* 0x000fe200078e0090 */
[----:B------:R-:W-:-:S04]  /*2b80*/  IADD3 R92, P1, R56, UR7, RZ ;  /* 0x00000007385c7c10 */ /* 0x000fc8000ff3e0ff */
[----:B------:R-:W-:Y:S02]  /*2b90*/  IADD3.X R93, R57, UR8, RZ, P1, !PT ;  /* 0x00000008395d7c10 */ /* 0x000fe40008ffe4ff */
[----:B------:R-:W-:-:S04]  /*2ba0*/  IADD3 R144, P1, R88, R18, RZ ;  /* 0x0000001258907210 */ /* 0x000fc80007f3e0ff */
[----:B------:R-:W-:Y:S02]  /*2bb0*/  IADD3.X R145, R19, R138, R89, P1, !PT ;  /* 0x0000008a13917210 */ /* 0x000fe40000ffe459 */
[-C--:B------:R-:W-:Y:S01]  /*2bc0*/  IADD3 R146, P1, R90, R18.reuse, RZ ;  /* 0x000000125a927210 */ /* 0x080fe20007f3e0ff */
[----:B------:R-:W-:-:S03]  /*2bd0*/  IMAD.WIDE.U32 R88, R139, R18, R144 ;  /* 0x000000128b587225 */ /* 0x000fc600078e0090 */
[----:B------:R-:W-:Y:S01]  /*2be0*/  IADD3.X R147, R19, R138, R91, P1, !PT ;  /* 0x0000008a13937210 */ /* 0x000fe20000ffe45b */
[----:B------:R-:W-:Y:S01]  /*2bf0*/  IMAD.WIDE.U32 R144, R18, 0x7, R144 ;  /* 0x0000000712907825 */ /* 0x000fe200078e0090 */
[----:B------:R-:W-:-:S03]  /*2c00*/  IADD3 R88, P1, R20, R88, RZ ;  /* 0x0000005814587210 */ /* 0x000fc60007f3e0ff */
[----:B------:R-:W-:Y:S01]  /*2c10*/  IMAD.WIDE.U32 R90, R139, R18, R146 ;  /* 0x000000128b5a7225 */ /* 0x000fe200078e0092 */
[----:B------:R-:W-:-:S03]  /*2c20*/  IADD3.X R89, R21, R143, R89, P1, !PT ;  /* 0x0000008f15597210 */ /* 0x000fc60000ffe459 */
[----:B------:R-:W-:Y:S01]  /*2c30*/  IMAD.WIDE.U32 R146, R18, 0x7, R146 ;  /* 0x0000000712927825 */ /* 0x000fe200078e0092 */
[----:B------:R-:W-:-:S03]  /*2c40*/  IADD3 R150, P1, R20, R90, RZ ;  /* 0x0000005a14967210 */ /* 0x000fc60007f3e0ff */
[----:B------:R-:W-:Y:S01]  /*2c50*/  IMAD.WIDE.U32 R88, R6, UR10, R88 ;  /* 0x0000000a06587c25 */ /* 0x000fe2000f8e0058 */
[----:B------:R-:W-:-:S03]  /*2c60*/  IADD3.X R151, R21, R143, R91, P1, !PT ;  /* 0x0000008f15977210 */ /* 0x000fc60000ffe45b */
[----:B------:R-:W-:Y:S01]  /*2c70*/  IMAD.IADD R89, R141, 0x1, R89 ;  /* 0x000000018d597824 */ /* 0x000fe200078e0259 */
[----:B------:R-:W-:Y:S01]  /*2c80*/  LEA R90, P1, R88, UR12, 0x2 ;  /* 0x0000000c585a7c11 */ /* 0x000fe2000f8210ff */
[----:B------:R-:W-:-:S03]  /*2c90*/  IMAD.WIDE.U32 R150, R6, UR10, R150 ;  /* 0x0000000a06967c25 */ /* 0x000fc6000f8e0096 */
[----:B------:R-:W-:Y:S01]  /*2ca0*/  LEA.HI.X R91, R88, UR13, R89, 0x2, P1 ;  /* 0x0000000d585b7c11 */ /* 0x000fe200088f1459 */
[----:B------:R-:W-:Y:S01]  /*2cb0*/  IMAD.IADD R89, R141, 0x1, R151 ;  /* 0x000000018d597824 */ /* 0x000fe200078e0297 */
[----:B------:R-:W-:-:S04]  /*2cc0*/  LEA R88, P1, R150, UR12, 0x2 ;  /* 0x0000000c96587c11 */ /* 0x000fc8000f8210ff */
[----:B------:R-:W-:Y:S02]  /*2cd0*/  LEA.HI.X R89, R150, UR13, R89, 0x2, P1 ;  /* 0x0000000d96597c11 */ /* 0x000fe400088f1459 */
[----:B------:R-:W-:-:S05]  /*2ce0*/  IADD3 R96, P1, R106, R96, RZ ;  /* 0x000000606a607210 */ /* 0x000fca0007f3e0ff */
[----:B------:R-:W-:Y:S01]  /*2cf0*/  IMAD.X R117, R117, 0x1, R109, P1 ;  /* 0x0000000175757824 */ /* 0x000fe200008e066d */
[----:B------:R-:W-:-:S04]  /*2d00*/  LEA R152, P1, R96, UR12, 0x2 ;  /* 0x0000000c60987c11 */ /* 0x000fc8000f8210ff */
[----:B------:R-:W-:Y:S02]  /*2d10*/  LEA.HI.X R153, R96, UR13, R117, 0x2, P1 ;  /* 0x0000000d60997c11 */ /* 0x000fe400088f1475 */
[----:B------:R-:W-:-:S05]  /*2d20*/  IADD3 R64, P1, R94, R106, RZ ;  /* 0x0000006a5e407210 */ /* 0x000fca0007f3e0ff */
[----:B------:R-:W-:Y:S01]  /*2d30*/  IMAD.X R95, R95, 0x1, R109, P1 ;  /* 0x000000015f5f7824 */ /* 0x000fe200008e066d */
[----:B------:R-:W-:-:S04]  /*2d40*/  LEA R150, P1, R64, UR12, 0x2 ;  /* 0x0000000c40967c11 */ /* 0x000fc8000f8210ff */
[----:B------:R-:W-:Y:S02]  /*2d50*/  LEA.HI.X R151, R64, UR13, R95, 0x2, P1 ;  /* 0x0000000d40977c11 */ /* 0x000fe400088f145f */
[----:B------:R-:W-:-:S04]  /*2d60*/  IADD3 R144, P1, R144, R18, RZ ;  /* 0x0000001290907210 */ /* 0x000fc80007f3e0ff */
[----:B------:R-:W-:Y:S02]  /*2d70*/  IADD3.X R145, R19, R138, R145, P1, !PT ;  /* 0x0000008a13917210 */ /* 0x000fe40000ffe491 */
[-C--:B------:R-:W-:Y:S01]  /*2d80*/  IADD3 R146, P1, R146, R18.reuse, RZ ;  /* 0x0000001292927210 */ /* 0x080fe20007f3e0ff */
[----:B------:R-:W-:-:S03]  /*2d90*/  IMAD.WIDE.U32 R94, R139, R18, R144 ;  /* 0x000000128b5e7225 */ /* 0x000fc600078e0090 */
[----:B------:R-:W-:Y:S01]  /*2da0*/  IADD3.X R147, R19, R138, R147, P1, !PT ;  /* 0x0000008a13937210 */ /* 0x000fe20000ffe493 */
[----:B------:R-:W-:Y:S01]  /*2db0*/  IMAD.WIDE.U32 R144, R18, 0x7, R144 ;  /* 0x0000000712907825 */ /* 0x000fe200078e0090 */
[----:B------:R-:W-:-:S03]  /*2dc0*/  IADD3 R94, P1, R20, R94, RZ ;  /* 0x0000005e145e7210 */ /* 0x000fc60007f3e0ff */
[----:B----4-:R-:W-:Y:S01]  /*2dd0*/  IMAD.WIDE.U32 R96, R139, R18, R146 ;  /* 0x000000128b607225 */ /* 0x010fe200078e0092 */
        /* <DEDUP_REMOVED lines=56> */
[----:B------:R-:W-:Y:S02]  /*3160*/  IADD3.X R103, R21, R143, R103, P1, !PT ;  /* 0x0000008f15677210 */ /* 0x000fe40000ffe467 */
[----:B------:R-:W-:Y:S01]  /*3170*/  IADD3 R164, P1, R20, R104, RZ ;  /* 0x0000006814a47210 */ /* 0x000fe20007f3e0ff */
[----:B------:R-:W-:-:S03]  /*3180*/  IMAD.WIDE.U32 R102, R6, UR10, R102 ;  /* 0x0000000a06667c25 */ /* 0x000fc6000f8e0066 */
[----:B------:R-:W-:Y:S01]  /*3190*/  IADD3.X R165, R21, R143, R105, P1, !PT ;  /* 0x0000008f15a57210 */ /* 0x000fe20000ffe469 */
        /* <DEDUP_REMOVED lines=10> */
[----:B------:R-:W-:Y:S01]  /*3240*/  LEA.HI.X R111, R111, UR13, R114, 0x2, P1 ;  /* 0x0000000d6f6f7c11 */ /* 0x000fe200088f1472 */
[----:B------:R-:W-:Y:S01]  /*3250*/  IMAD.WIDE.U32 R114, R18, 0x7, R162 ;  /* 0x0000000712727825 */ /* 0x000fe200078e00a2 */
[----:B------:R-:W-:-:S05]  /*3260*/  IADD3 R64, P1, R112, R106, RZ ;  /* 0x0000006a70407210 */ /* 0x000fca0007f3e0ff */
[----:B------:R-:W-:Y:S01]  /*3270*/  IMAD.X R113, R113, 0x1, R109, P1 ;  /* 0x0000000171717824 */ /* 0x000fe200008e066d */
[----:B------:R-:W-:-:S04]  /*3280*/  LEA R112, P1, R64, UR12, 0x2 ;  /* 0x0000000c40707c11 */ /* 0x000fc8000f8210ff */
[----:B------:R-:W-:Y:S02]  /*3290*/  LEA.HI.X R113, R64, UR13, R113, 0x2, P1 ;  /* 0x0000000d40717c11 */ /* 0x000fe400088f1471 */
[----:B------:R-:W-:-:S04]  /*32a0*/  IADD3 R162, P1, R116, R18, RZ ;  /* 0x0000001274a27210 */ /* 0x000fc80007f3e0ff */
[----:B------:R-:W-:Y:S02]  /*32b0*/  IADD3.X R163, R19, R138, R117, P1, !PT ;  /* 0x0000008a13a37210 */ /* 0x000fe40000ffe475 */
[----:B------:R-:W-:-:S04]  /*32c0*/  IADD3 R166, P1, R114, R18, RZ ;  /* 0x0000001272a67210 */ /* 0x000fc80007f3e0ff */
[----:B------:R-:W-:Y:S01]  /*32d0*/  IADD3.X R167, R19, R138, R115, P1, !PT ;  /* 0x0000008a13a77210 */ /* 0x000fe20000ffe473 */
[----:B------:R-:W-:-:S04]  /*32e0*/  IMAD.WIDE.U32 R114, R139, R18, R162 ;  /* 0x000000128b727225 */ /* 0x000fc800078e00a2 */
[----:B------:R-:W-:Y:S01]  /*32f0*/  IMAD.WIDE.U32 R164, R139, R18, R166 ;  /* 0x000000128ba47225 */ /* 0x000fe200078e00a6 */
[----:B------:R-:W-:-:S03]  /*3300*/  IADD3 R116, P1, R20, R114, RZ ;  /* 0x0000007214747210 */ /* 0x000fc60007f3e0ff */
[----:B------:R-:W-:Y:S01]  /*3310*/  IMAD.WIDE.U32 R162, R18, 0x7, R162 ;  /* 0x0000000712a27825 */ /* 0x000fe200078e00a2 */
[----:B------:R-:W-:Y:S02]  /*3320*/  IADD3.X R117, R21, R143, R115, P1, !PT ;  /* 0x0000008f15757210 */ /* 0x000fe40000ffe473 */
[----:B------:R-:W-:Y:S01]  /*3330*/  IADD3 R164, P1, R20, R164, RZ ;  /* 0x000000a414a47210 */ /* 0x000fe20007f3e0ff */
[----:B------:R-:W-:-:S03]  /*3340*/  IMAD.WIDE.U32 R166, R18, 0x7, R166 ;  /* 0x0000000712a67825 */ /* 0x000fc600078e00a6 */
[----:B------:R-:W-:Y:S01]  /*3350*/  IADD3.X R165, R21, R143, R165, P1, !PT ;  /* 0x0000008f15a57210 */ /* 0x000fe20000ffe4a5 */
[----:B------:R-:W-:-:S04]  /*3360*/  IMAD.WIDE.U32 R116, R6, UR10, R116 ;  /* 0x0000000a06747c25 */ /* 0x000fc8000f8e0074 */
        /* <DEDUP_REMOVED lines=15> */
[----:B------:R-:W-:Y:S02]  /*3460*/  IADD3.X R155, R19, R138, R167, P1, !PT ;  /* 0x0000008a139b7210 */ /* 0x000fe40000ffe4a7 */
[----:B------:R-:W-:Y:S01]  /*3470*/  LEA R108, P1, R149, UR12, 0x2 ;  /* 0x0000000c956c7c11 */ /* 0x000fe2000f8210ff */
[----:B------:R-:W-:-:S03]  /*3480*/  IMAD.WIDE.U32 R138, R139, R18, R154 ;  /* 0x000000128b8a7225 */ /* 0x000fc600078e009a */
[----:B------:R-:W-:Y:S02]  /*3490*/  LEA.HI.X R109, R149, UR13, R142, 0x2, P1 ;  /* 0x0000000d956d7c11 */ /* 0x000fe400088f148e */
[----:B------:R-:W-:-:S04]  /*34a0*/  IADD3 R18, P1, R20, R134, RZ ;  /* 0x0000008614127210 */ /* 0x000fc80007f3e0ff */
[----:B------:R-:W-:Y:S02]  /*34b0*/  IADD3.X R19, R21, R143, R135, P1, !PT ;  /* 0x0000008f15137210 */ /* 0x000fe40000ffe487 */
[----:B------:R-:W-:-:S04]  /*34c0*/  IADD3 R134, P1, R20, R138, RZ ;  /* 0x0000008a14867210 */ /* 0x000fc80007f3e0ff */
        /* <DEDUP_REMOVED lines=9> */
[----:B------:R-:W-:-:S13]  /*3560*/  ISETP.GT.AND P1, PT, R5, RZ, P2 ;  /* 0x000000ff0500720c */ /* 0x000fda0001724270 */
[----:B------:R-:W-:Y:S05]  /*3570*/  @!P1 BRA `(.L_x_41) ;  /* 0x0000000000049947 */ /* 0x000fea0003800000 */
[----:B------:R3:W5:Y:S02]  /*3580*/  LDG.E.LTC128B R161, desc[UR14][R136.64] ;  /* 0x0000000e88a17981 */ /* 0x000764000c1e1920 */
.L_x_41:
[----:B------:R-:W-:Y:S05]  /*3590*/  BSYNC B1 ;  /* 0x0000000000017941 */ /* 0x000fea0003800000 */
.L_x_40:
[----:B-----5:R-:W-:Y:S01]  /*35a0*/  FMUL R6, R161, R132 ;  /* 0x00000084a1067220 */ /* 0x020fe20000400000 */
[----:B------:R-:W-:Y:S03]  /*35b0*/  BSSY B1, `(.L_x_42) ;  /* 0x0000006000017945 */ /* 0x000fe60003800000 */
[----:B------:R-:W-:-:S05]  /*35c0*/  FFMA R65, R65, R133, R6 ;  /* 0x0000008541417223 */ /* 0x000fca0000000006 */
[----:B------:R4:W-:Y:S01]  /*35d0*/  @P1 STG.E desc[UR14][R92.64], R65 ;  /* 0x000000415c001986 */ /* 0x0009e2000c10190e */
[----:B------:R-:W-:-:S13]  /*35e0*/  ISETP.GT.AND P1, PT, R5, 0x8, P3 ;  /* 0x000000080500780c */ /* 0x000fda0001f24270 */
[----:B----4-:R-:W-:Y:S05]  /*35f0*/  @!P1 BRA `(.L_x_43) ;  /* 0x0000000000049947 */ /* 0x010fea0003800000 */
[----:B------:R4:W5:Y:S02]  /*3600*/  LDG.E.LTC128B R161, desc[UR14][R90.64+0x20] ;  /* 0x0000200e5aa17981 */ /* 0x000964000c1e1920 */
.L_x_43:
[----:B------:R-:W-:Y:S05]  /*3610*/  BSYNC B1 ;  /* 0x0000000000017941 */ /* 0x000fea0003800000 */
.L_x_42:
[----:B-----5:R-:W-:Y:S01]  /*3620*/  FMUL R65, R161, R132 ;  /* 0x00000084a1417220 */ /* 0x020fe20000400000 */
[----:B------:R-:W-:Y:S03]  /*3630*/  BSSY B1, `(.L_x_44) ;  /* 0x0000006000017945 */ /* 0x000fe60003800000 */
[----:B------:R-:W-:-:S05]  /*3640*/  FFMA R65, R66, R133, R65 ;  /* 0x0000008542417223 */ /* 0x000fca0000000041 */
[----:B------:R0:W-:Y:S01]  /*3650*/  @P1 STG.E desc[UR14][R62.64+0x20], R65 ;  /* 0x000020413e001986 */ /* 0x0001e2000c10190e */
[----:B------:R-:W-:-:S13]  /*3660*/  ISETP.GT.AND P1, PT, R5, 0x8, P2 ;  /* 0x000000080500780c */ /* 0x000fda0001724270 */
[----:B0-----:R-:W-:Y:S05]  /*3670*/  @!P1 BRA `(.L_x_45) ;  /* 0x0000000000049947 */ /* 0x001fea0003800000 */
[----:B------:R0:W5:Y:S02]  /*3680*/  LDG.E.LTC128B R161, desc[UR14][R88.64+0x20] ;  /* 0x0000200e58a17981 */ /* 0x000164000c1e1920 */
.L_x_45:
[----:B------:R-:W-:Y:S05]  /*3690*/  BSYNC B1 ;  /* 0x0000000000017941 */ /* 0x000fea0003800000 */
.L_x_44:
[----:B-----5:R-:W-:Y:S01]  /*36a0*/  FMUL R6, R161, R132 ;  /* 0x00000084a1067220 */ /* 0x020fe20000400000 */
[----:B------:R-:W-:Y:S01]  /*36b0*/  @P1 IMAD.MOV.U32 R66, RZ, RZ, R92 ;  /* 0x000000ffff421224 */ /* 0x000fe200078e005c */
[----:B------:R-:W-:Y:S01]  /*36c0*/  ISETP.GT.AND P3, PT, R118, 0x18, PT ;  /* 0x000000187600780c */ /* 0x000fe20003f64270 */
[----:B------:R-:W-:Y:S01]  /*36d0*/  BSSY B1, `(.L_x_46) ;  /* 0x000000b000017945 */ /* 0x000fe20003800000 */
[----:B------:R-:W-:Y:S01]  /*36e0*/  FFMA R135, R67, R133, R6 ;  /* 0x0000008543877223 */ /* 0x000fe20000000006 */
[----:B------:R-:W-:Y:S01]  /*36f0*/  @P1 IMAD.MOV.U32 R67, RZ, RZ, R93 ;  /* 0x000000ffff431224 */ /* 0x000fe200078e005d */
[----:B------:R-:W-:-:S04]  /*3700*/  LOP3.LUT R140, R140, 0xfffffdff, RZ, 0xc0, !PT ;  /* 0xfffffdff8c8c7812 */ /* 0x000fc800078ec0ff */
[----:B------:R0:W-:Y:S01]  /*3710*/  @P1 STG.E desc[UR14][R66.64+0x20], R135 ;  /* 0x0000208742001986 */ /* 0x0001e2000c10190e */
[----:B------:R-:W-:-:S04]  /*3720*/  IADD3 R64, P1, R62, UR7, RZ ;  /* 0x000000073e407c10 */ /* 0x000fc8000ff3e0ff */
[----:B------:R-:W-:Y:S02]  /*3730*/  IADD3.X R65, R63, UR8, RZ, P1, !PT ;  /* 0x000000083f417c10 */ /* 0x000fe40008ffe4ff */
[----:B------:R-:W-:Y:S02]  /*3740*/  ISETP.GT.AND P1, PT, R5, RZ, P3 ;  /* 0x000000ff0500720c */ /* 0x000fe40001f24270 */
[----:B------:R-:W-:-:S11]  /*3750*/  @P3 LOP3.LUT R140, R140, 0x200, RZ, 0xfc, !PT ;  /* 0x000002008c8c3812 */ /* 0x000fd600078efcff */
[----:B0-----:R-:W-:Y:S05]  /*3760*/  @!P1 BRA `(.L_x_47) ;  /* 0x0000000000049947 */ /* 0x001fea0003800000 */
[----:B------:R0:W5:Y:S02]  /*3770*/  LDG.E.LTC128B R161, desc[UR14][R152.64] ;  /* 0x0000000e98a17981 */ /* 0x000164000c1e1920 */
.L_x_47:
[----:B------:R-:W-:Y:S05]  /*3780*/  BSYNC B1 ;  /* 0x0000000000017941 */ /* 0x000fea0003800000 */
.L_x_46:
[----:B-----5:R-:W-:Y:S01]  /*3790*/  FMUL R67, R161, R132 ;  /* 0x00000084a1437220 */ /* 0x020fe20000400000 */
[----:B------:R-:W-:Y:S01]  /*37a0*/  ISETP.GT.AND P2, PT, R118, 0x19, PT ;  /* 0x000000197600780c */ /* 0x000fe20003f44270 */
[----:B------:R-:W-:Y:S01]  /*37b0*/  BSSY B1, `(.L_x_48) ;  /* 0x000000a000017945 */ /* 0x000fe20003800000 */
[----:B------:R-:W-:Y:S01]  /*37c0*/  LOP3.LUT R140, R140, 0xfffffeff, RZ, 0xc0, !PT ;  /* 0xfffffeff8c8c7812 */ /* 0x000fe200078ec0ff */
[----:B------:R-:W-:-:S05]  /*37d0*/  FFMA R135, R68, R133, R67 ;  /* 0x0000008544877223 */ /* 0x000fca0000000043 */
[----:B------:R0:W-:Y:S01]  /*37e0*/  @P1 STG.E desc[UR14][R64.64], R135 ;  /* 0x0000008740001986 */ /* 0x0001e2000c10190e */
[----:B------:R-:W-:-:S04]  /*37f0*/  IADD3 R66, P1, R92, UR7, RZ ;  /* 0x000000075c427c10 */ /* 0x000fc8000ff3e0ff */
[----:B------:R-:W-:Y:S02]  /*3800*/  IADD3.X R67, R93, UR8, RZ, P1, !PT ;  /* 0x000000085d437c10 */ /* 0x000fe40008ffe4ff */
[----:B------:R-:W-:Y:S02]  /*3810*/  ISETP.GT.AND P1, PT, R5, RZ, P2 ;  /* 0x000000ff0500720c */ /* 0x000fe40001724270 */
[----:B------:R-:W-:-:S11]  /*3820*/  @P2 LOP3.LUT R140, R140, 0x100, RZ, 0xfc, !PT ;  /* 0x000001008c8c2812 */ /* 0x000fd600078efcff */
[----:B0-----:R-:W-:Y:S05]  /*3830*/  @!P1 BRA `(.L_x_49) ;  /* 0x0000000000049947 */ /* 0x001fea0003800000 */
[----:B------:R0:W5:Y:S02]  /*3840*/  LDG.E.LTC128B R161, desc[UR14][R150.64] ;  /* 0x0000000e96a17981 */ /* 0x000164000c1e1920 */
.L_x_49:
[----:B------:R-:W-:Y:S05]  /*3850*/  BSYNC B1 ;  /* 0x0000000000017941 */ /* 0x000fea0003800000 */
.L_x_48:
[----:B-----5:R-:W-:Y:S01]  /*3860*/  FMUL R6, R161, R132 ;  /* 0x00000084a1067220 */ /* 0x020fe20000400000 */
[----:B------:R-:W-:Y:S03]  /*3870*/  BSSY B1, `(.L_x_50) ;  /* 0x0000008000017945 */ /* 0x000fe60003800000 */
[----:B------:R-:W-:-:S05]  /*3880*/  FFMA R135, R69, R133, R6 ;  /* 0x0000008545877223 */ /* 0x000fca0000000006 */
[----:B------:R0:W-:Y:S01]  /*3890*/  @P1 STG.E desc[UR14][R66.64], R135 ;  /* 0x0000008742001986 */ /* 0x0001e2000c10190e */
[----:B------:R-:W-:-:S04]  /*38a0*/  IADD3 R68, P1, R62, UR7, RZ ;  /* 0x000000073e447c10 */ /* 0x000fc8000ff3e0ff */
[----:B------:R-:W-:Y:S02]  /*38b0*/  IADD3.X R69, R63, UR8, RZ, P1, !PT ;  /* 0x000000083f457c10 */ /* 0x000fe40008ffe4ff */
[----:B------:R-:W-:-:S13]  /*38c0*/  ISETP.GT.AND P1, PT, R5, 0x8, P3 ;  /* 0x000000080500780c */ /* 0x000fda0001f24270 */
[----:B0-----:R-:W-:Y:S05]  /*38d0*/  @!P1 BRA `(.L_x_51) ;  /* 0x0000000000049947 */ /* 0x001fea0003800000 */
[----:B------:R0:W5:Y:S02]  /*38e0*/  LDG.E.LTC128B R161, desc[UR14][R96.64+0x20] ;  /* 0x0000200e60a17981 */ /* 0x000164000c1e1920 */
.L_x_51:
[----:B------:R-:W-:Y:S05]  /*38f0*/  BSYNC B1 ;  /* 0x0000000000017941 */ /* 0x000fea0003800000 */
.L_x_50:
[----:B-----5:R-:W-:Y:S01]  /*3900*/  FMUL R135, R161, R132 ;  /* 0x00000084a1877220 */ /* 0x020fe20000400000 */
[----:B------:R-:W-:Y:S03]  /*3910*/  BSSY B1, `(.L_x_52) ;  /* 0x0000008000017945 */ /* 0x000fe60003800000 */
[----:B---3--:R-:W-:-:S05]  /*3920*/  FFMA R137, R70, R133, R135 ;  /* 0x0000008546897223 */ /* 0x008fca0000000087 */
[----:B------:R3:W-:Y:S01]  /*3930*/  @P1 STG.E desc[UR14][R68.64+0x20], R137 ;  /* 0x0000208944001986 */ /* 0x0007e2000c10190e */
[----:B------:R-:W-:-:S04]  /*3940*/  IADD3 R134, P1, R92, UR7, RZ ;  /* 0x000000075c867c10 */ /* 0x000fc8000ff3e0ff */
[----:B------:R-:W-:Y:S02]  /*3950*/  IADD3.X R135, R93, UR8, RZ, P1, !PT ;  /* 0x000000085d877c10 */ /* 0x000fe40008ffe4ff */
[----:B------:R-:W-:-:S13]  /*3960*/  ISETP.GT.AND P1, PT, R5, 0x8, P2 ;  /* 0x000000080500780c */ /* 0x000fda0001724270 */
[----:B---3--:R-:W-:Y:S05]  /*3970*/  @!P1 BRA `(.L_x_53) ;  /* 0x0000000000049947 */ /* 0x008fea0003800000 */
[----:B------:R3:W5:Y:S02]  /*3980*/  LDG.E.LTC128B R161, desc[UR14][R94.64+0x20] ;  /* 0x0000200e5ea17981 */ /* 0x000764000c1e1920 */
.L_x_53:
[----:B------:R-:W-:Y:S05]  /*3990*/  BSYNC B1 ;  /* 0x0000000000017941 */ /* 0x000fea0003800000 */
.L_x_52:
        /* <DEDUP_REMOVED lines=12> */
.L_x_55:
[----:B------:R-:W-:Y:S05]  /*3a60*/  BSYNC B1 ;  /* 0x0000000000017941 */ /* 0x000fea0003800000 */
.L_x_54:
        /* <DEDUP_REMOVED lines=12> */
.L_x_57:
[----:B------:R-:W-:Y:S05]  /*3b30*/  BSYNC B1 ;  /* 0x0000000000017941 */ /* 0x000fea0003800000 */
.L_x_56:
        /* <DEDUP_REMOVED lines=9> */
.L_x_59:
[----:B------:R-:W-:Y:S05]  /*3bd0*/  BSYNC B1 ;  /* 0x0000000000017941 */ /* 0x000fea0003800000 */
.L_x_58:
        /* <DEDUP_REMOVED lines=9> */
.L_x_61:
[----:B------:R-:W-:Y:S05]  /*3c70*/  BSYNC B1 ;  /* 0x0000000000017941 */ /* 0x000fea0003800000 */
.L_x_60:
        /* <DEDUP_REMOVED lines=12> */
.L_x_63:
[----:B------:R-:W-:Y:S05]  /*3d40*/  BSYNC B1 ;  /* 0x0000000000017941 */ /* 0x000fea0003800000 */
.L_x_62:
        /* <DEDUP_REMOVED lines=12> */
.L_x_65:
[----:B------:R-:W-:Y:S05]  /*3e10*/  BSYNC B1 ;  /* 0x0000000000017941 */ /* 0x000fea0003800000 */
.L_x_64:
        /* <DEDUP_REMOVED lines=9> */
.L_x_67:
[----:B------:R-:W-:Y:S05]  /*3eb0*/  BSYNC B1 ;  /* 0x0000000000017941 */ /* 0x000fea0003800000 */
.L_x_66:
        /* <DEDUP_REMOVED lines=9> */
.L_x_69:
[----:B------:R-:W-:Y:S05]  /*3f50*/  BSYNC B1 ;  /* 0x0000000000017941 */ /* 0x000fea0003800000 */
.L_x_68:
        /* <DEDUP_REMOVED lines=12> */
.L_x_71:
[----:B------:R-:W-:Y:S05]  /*4020*/  BSYNC B1 ;  /* 0x0000000000017941 */ /* 0x000fea0003800000 */
.L_x_70:
[----:B0----5:R-:W-:Y:S01]  /*4030*/  FMUL R111, R161, R132 ;  /* 0x00000084a16f7220 */ /* 0x021fe20000400000 */
[----:B------:R-:W-:Y:S01]  /*4040*/  ISETP.GT.AND P3, PT, R118, 0x31, PT ;  /* 0x000000317600780c */ /* 0x000fe20003f64270 */
[----:B------:R-:W-:Y:S02]  /*4050*/  BSSY B1, `(.L_x_72) ;  /* 0x0000008000017945 */ /* 0x000fe40003800000 */
[----:B------:R-:W-:-:S05]  /*4060*/  FFMA R141, R80, R133, R111 ;  /* 0x00000085508d7223 */ /* 0x000fca000000006f */
[----:B------:R0:W-:Y:S01]  /*4070*/  @P1 STG.E desc[UR14][R78.64], R141 ;  /* 0x0000008d4e001986 */ /* 0x0001e2000c10190e */
[----:B------:R-:W-:-:S04]  /*4080*/  IADD3 R110, P1, R142, UR7, RZ ;  /* 0x000000078e6e7c10 */ /* 0x000fc8000ff3e0ff */
[----:B------:R-:W-:Y:S02]  /*4090*/  IADD3.X R111, R143, UR8, RZ, P1, !PT ;  /* 0x000000088f6f7c10 */ /* 0x000fe40008ffe4ff */
[----:B------:R-:W-:-:S13]  /*40a0*/  ISETP.GT.AND P1, PT, R5, RZ, P3 ;  /* 0x000000ff0500720c */ /* 0x000fda0001f24270 */
[----:B0-----:R-:W-:Y:S05]  /*40b0*/  @!P1 BRA `(.L_x_73) ;  /* 0x0000000000049947 */ /* 0x001fea0003800000 */
[----:B------:R0:W5:Y:S02]  /*40c0*/  LDG.E.LTC128B R161, desc[UR14][R112.64] ;  /* 0x0000000e70a17981 */ /* 0x000164000c1e1920 */
.L_x_73:
[----:B------:R-:W-:Y:S05]  /*40d0*/  BSYNC B1 ;  /* 0x0000000000017941 */ /* 0x000fea0003800000 */
.L_x_72:
[----:B-----5:R-:W-:Y:S01]  /*40e0*/  FMUL R6, R161, R132 ;  /* 0x00000084a1067220 */ /* 0x020fe20000400000 */
[----:B------:R-:W-:Y:S03]  /*40f0*/  BSSY B1, `(.L_x_74) ;  /* 0x0000008000017945 */ /* 0x000fe60003800000 */
[----:B0-----:R-:W-:-:S05]  /*4100*/  FFMA R113, R81, R133, R6 ;  /* 0x0000008551717223 */ /* 0x001fca0000000006 */
[----:B------:R0:W-:Y:S01]  /*4110*/  @P1 STG.E desc[UR14][R110.64], R113 ;  /* 0x000000716e001986 */ /* 0x0001e2000c10190e */
[----:B------:R-:W-:-:S04]  /*4120*/  IADD3 R80, P1, R76, UR7, RZ ;  /* 0x000000074c507c10 */ /* 0x000fc8000ff3e0ff */
[----:B------:R-:W-:Y:S02]  /*4130*/  IADD3.X R81, R77, UR8, RZ, P1, !PT ;  /* 0x000000084d517c10 */ /* 0x000fe40008ffe4ff */
[----:B------:R-:W-:-:S13]  /*4140*/  ISETP.GT.AND P1, PT, R5, 0x8, P6 ;  /* 0x000000080500780c */ /* 0x000fda0003724270 */
[----:B0-----:R-:W-:Y:S05]  /*4150*/  @!P1 BRA `(.L_x_75) ;  /* 0x0000000000049947 */ /* 0x001fea0003800000 */
[----:B------:R0:W5:Y:S02]  /*4160*/  LDG.E.LTC128B R161, desc[UR14][R114.64+0x20] ;  /* 0x0000200e72a17981 */ /* 0x000164000c1e1920 */
.L_x_75:
[----:B------:R-:W-:Y:S05]  /*4170*/  BSYNC B1 ;  /* 0x0000000000017941 */ /* 0x000fea0003800000 */
.L_x_74:
        /* <DEDUP_REMOVED lines=9> */
.L_x_77:
[----:B------:R-:W-:Y:S05]  /*4210*/  BSYNC B1 ;  /* 0x0000000000017941 */ /* 0x000fea0003800000 */
.L_x_76:
[----:B-----5:R-:W-:Y:S01]  /*4220*/  FMUL R6, R161, R132 ;  /* 0x00000084a1067220 */ /* 0x020fe20000400000 */
        /* <DEDUP_REMOVED lines=9> */
.L_x_79:
[----:B------:R-:W-:Y:S05]  /*42c0*/  BSYNC B1 ;  /* 0x0000000000017941 */ /* 0x000fea0003800000 */
.L_x_78:
[----:B0----5:R-:W-:Y:S01]  /*42d0*/  FMUL R107, R161, R132 ;  /* 0x00000084a16b7220 */ /* 0x021fe20000400000 */
[----:B------:R-:W-:Y:S03]  /*42e0*/  BSSY B1, `(.L_x_80) ;  /* 0x0000009000017945 */ /* 0x000fe60003800000 */
[----:B------:R-:W-:-:S05]  /*42f0*/  FFMA R141, R84, R133, R107 ;  /* 0x00000085548d7223 */ /* 0x000fca000000006b */
[----:B------:R0:W-:Y:S01]  /*4300*/  @P1 STG.E desc[UR14][R82.64], R141 ;  /* 0x0000008d52001986 */ /* 0x0001e2000c10190e */
[----:B------:R-:W-:-:S04]  /*4310*/  IADD3 R106, P1, R110, UR7, RZ ;  /* 0x000000076e6a7c10 */ /* 0x000fc8000ff3e0ff */
[----:B------:R-:W-:Y:S02]  /*4320*/  IADD3.X R107, R111, UR8, RZ, P1, !PT ;  /* 0x000000086f6b7c10 */ /* 0x000fe40008ffe4ff */
[----:B------:R-:W-:-:S04]  /*4330*/  ISETP.GT.AND P1, PT, R118, 0x39, PT ;  /* 0x000000397600780c */ /* 0x000fc80003f24270 */
[----:B------:R-:W-:-:S13]  /*4340*/  ISETP.GT.AND P5, PT, R5, RZ, P1 ;  /* 0x000000ff0500720c */ /* 0x000fda0000fa4270 */
[----:B0-----:R-:W-:Y:S05]  /*4350*/  @!P5 BRA `(.L_x_81) ;  /* 0x000000000004d947 */ /* 0x001fea0003800000 */
[----:B------:R0:W5:Y:S02]  /*4360*/  LDG.E.LTC128B R161, desc[UR14][R108.64] ;  /* 0x0000000e6ca17981 */ /* 0x000164000c1e1920 */
.L_x_81:
[----:B------:R-:W-:Y:S05]  /*4370*/  BSYNC B1 ;  /* 0x0000000000017941 */ /* 0x000fea0003800000 */
.L_x_80:
[----:B-----5:R-:W-:Y:S01]  /*4380*/  FMUL R6, R161, R132 ;  /* 0x00000084a1067220 */ /* 0x020fe20000400000 */
[----:B------:R-:W-:Y:S03]  /*4390*/  BSSY B1, `(.L_x_82) ;  /* 0x000000a000017945 */ /* 0x000fe60003800000 */
[----:B------:R-:W-:-:S05]  /*43a0*/  FFMA R141, R85, R133, R6 ;  /* 0x00000085558d7223 */ /* 0x000fca0000000006 */
[----:B------:R1:W-:Y:S01]  /*43b0*/  @P5 STG.E desc[UR14][R106.64], R141 ;  /* 0x0000008d6a005986 */ /* 0x0003e2000c10190e */
[----:B------:R-:W-:-:S04]  /*43c0*/  IADD3 R84, P5, R112, UR7, RZ ;  /* 0x0000000770547c10 */ /* 0x000fc8000ffbe0ff */
[----:B------:R-:W-:Y:S02]  /*43d0*/  IADD3.X R85, R113, UR8, RZ, P5, !PT ;  /* 0x0000000871557c10 */ /* 0x000fe4000affe4ff */
[----:B0-----:R-:W-:-:S04]  /*43e0*/  IADD3 R108, P5, R80, UR7, RZ ;  /* 0x00000007506c7c10 */ /* 0x001fc8000ffbe0ff */
[----:B------:R-:W-:Y:S02]  /*43f0*/  IADD3.X R109, R81, UR8, RZ, P5, !PT ;  /* 0x00000008516d7c10 */ /* 0x000fe4000affe4ff */
[----:B------:R-:W-:-:S13]  /*4400*/  ISETP.GT.AND P5, PT, R5, 0x8, P2 ;  /* 0x000000080500780c */ /* 0x000fda00017a4270 */
[----:B-1----:R-:W-:Y:S05]  /*4410*/  @!P5 BRA `(.L_x_83) ;  /* 0x000000000004d947 */ /* 0x002fea0003800000 */
[----:B------:R0:W5:Y:S02]  /*4420*/  LDG.E.LTC128B R161, desc[UR14][R18.64+0x20] ;  /* 0x0000200e12a17981 */ /* 0x000164000c1e1920 */
.L_x_83:
[----:B------:R-:W-:Y:S05]  /*4430*/  BSYNC B1 ;  /* 0x0000000000017941 */ /* 0x000fea0003800000 */
.L_x_82:
[----:B-----5:R-:W-:Y:S01]  /*4440*/  FMUL R141, R161, R132 ;  /* 0x00000084a18d7220 */ /* 0x020fe20000400000 */
[----:B------:R-:W-:Y:S03]  /*4450*/  BSSY B1, `(.L_x_84) ;  /* 0x0000006000017945 */ /* 0x000fe60003800000 */
[----:B------:R-:W-:-:S05]  /*4460*/  FFMA R141, R86, R133, R141 ;  /* 0x00000085568d7223 */ /* 0x000fca000000008d */
[----:B------:R1:W-:Y:S01]  /*4470*/  @P5 STG.E desc[UR14][R108.64+0x20], R141 ;  /* 0x0000208d6c005986 */ /* 0x0003e2000c10190e */
[----:B------:R-:W-:-:S13]  /*4480*/  ISETP.GT.AND P5, PT, R5, 0x8, P1 ;  /* 0x000000080500780c */ /* 0x000fda0000fa4270 */
[----:B-1----:R-:W-:Y:S05]  /*4490*/  @!P5 BRA `(.L_x_85) ;  /* 0x000000000004d947 */ /* 0x002fea0003800000 */
[----:B------:R1:W5:Y:S02]  /*44a0*/  LDG.E.LTC128B R161, desc[UR14][R20.64+0x20] ;  /* 0x0000200e14a17981 */ /* 0x000364000c1e1920 */
.L_x_85:
[----:B------:R-:W-:Y:S05]  /*44b0*/  BSYNC B1 ;  /* 0x0000000000017941 */ /* 0x000fea0003800000 */
.L_x_84:
[----:B-----5:R-:W-:Y:S01]  /*44c0*/  FMUL R6, R161, R132 ;  /* 0x00000084a1067220 */ /* 0x020fe20000400000 */
[----:B------:R-:W-:Y:S03]  /*44d0*/  BSSY B1, `(.L_x_86) ;  /* 0x0000006000017945 */ /* 0x000fe60003800000 */
[----:B------:R-:W-:-:S05]  /*44e0*/  FFMA R87, R87, R133, R6 ;  /* 0x0000008557577223 */ /* 0x000fca0000000006 */
[----:B------:R0:W-:Y:S01]  /*44f0*/  @P5 STG.E desc[UR14][R84.64+0x20], R87 ;  /* 0x0000205754005986 */ /* 0x0001e2000c10190e */
[----:B------:R-:W-:-:S13]  /*4500*/  ISETP.GT.AND P5, PT, R5, 0x80, P0 ;  /* 0x000000800500780c */ /* 0x000fda00007a4270 */
[----:B0-----:R-:W-:Y:S05]  /*4510*/  @!P5 BRA `(.L_x_87) ;  /* 0x000000000004d947 */ /* 0x001fea0003800000 */
[----:B------:R0:W5:Y:S02]  /*4520*/  LDG.E.LTC128B R161, desc[UR14][R12.64+0x200] ;  /* 0x0002000e0ca17981 */ /* 0x000164000c1e1920 */
.L_x_87:
[----:B------:R-:W-:Y:S05]  /*4530*/  BSYNC B1 ;  /* 0x0000000000017941 */ /* 0x000fea0003800000 */
.L_x_86:
[----:B-----5:R-:W-:Y:S01]  /*4540*/  FMUL R87, R161, R132 ;  /* 0x00000084a1577220 */ /* 0x020fe20000400000 */
[----:B------:R-:W-:Y:S03]  /*4550*/  BSSY B1, `(.L_x_88) ;  /* 0x0000007000017945 */ /* 0x000fe60003800000 */
[----:B------:R-:W-:-:S05]  /*4560*/  FFMA R87, R24, R133, R87 ;  /* 0x0000008518577223 */ /* 0x000fca0000000057 */
[----:B------:R0:W-:Y:S01]  /*4570*/  @P5 STG.E desc[UR14][R14.64+0x200], R87 ;  /* 0x000200570e005986 */ /* 0x0001e2000c10190e */
[----:B------:R-:W-:-:S04]  /*4580*/  LOP3.LUT P5, RZ, R140, 0x2, RZ, 0xc0, !PT ;  /* 0x000000028cff7812 */ /* 0x000fc800078ac0ff */
[----:B------:R-:W-:-:S13]  /*4590*/  ISETP.GT.AND P5, PT, R5, 0x80, P5 ;  /* 0x000000800500780c */ /* 0x000fda0002fa4270 */
[----:B0-----:R-:W-:Y:S05]  /*45a0*/  @!P5 BRA `(.L_x_89) ;  /* 0x000000000004d947 */ /* 0x001fea0003800000 */
[----:B------:R0:W5:Y:S02]  /*45b0*/  LDG.E.LTC128B R161, desc[UR14][R16.64+0x200] ;  /* 0x0002000e10a17981 */ /* 0x000164000c1e1920 */
.L_x_89:
[----:B------:R-:W-:Y:S05]  /*45c0*/  BSYNC B1 ;  /* 0x0000000000017941 */ /* 0x000fea0003800000 */
.L_x_88:
[----:B-----5:R-:W-:Y:S01]  /*45d0*/  FMUL R6, R161, R132 ;  /* 0x00000084a1067220 */ /* 0x020fe20000400000 */
[----:B------:R-:W-:Y:S01]  /*45e0*/  ISETP.GT.AND P0, PT, R5, 0x88, P0 ;  /* 0x000000880500780c */ /* 0x000fe20000704270 */
[----:B------:R-:W-:Y:S02]  /*45f0*/  BSSY B1, `(.L_x_90) ;  /* 0x0000005000017945 */ /* 0x000fe40003800000 */
[----:B------:R-:W-:-:S05]  /*4600*/  FFMA R25, R25, R133, R6 ;  /* 0x0000008519197223 */ /* 0x000fca0000000006 */
[----:B------:R0:W-:Y:S05]  /*4610*/  @P5 STG.E desc[UR14][R10.64+0x200], R25 ;  /* 0x000200190a005986 */ /* 0x0001ea000c10190e */
[----:B------:R-:W-:Y:S05]  /*4620*/  @!P0 BRA `(.L_x_91) ;  /* 0x0000000000048947 */ /* 0x000fea0003800000 */
[----:B------:R0:W5:Y:S02]  /*4630*/  LDG.E.LTC128B R161, desc[UR14][R12.64+0x220] ;  /* 0x0002200e0ca17981 */ /* 0x000164000c1e1920 */
.L_x_91:
[----:B------:R-:W-:Y:S05]  /*4640*/  BSYNC B1 ;  /* 0x0000000000017941 */ /* 0x000fea0003800000 */
.L_x_90:
[----:B0----5:R-:W-:Y:S01]  /*4650*/  FMUL R13, R161, R132 ;  /* 0x00000084a10d7220 */ /* 0x021fe20000400000 */
[----:B------:R-:W-:Y:S01]  /*4660*/  LOP3.LUT P5, RZ, R140, 0x2, RZ, 0xc0, !PT ;  /* 0x000000028cff7812 */ /* 0x000fe200078ac0ff */
[----:B------:R-:W-:Y:S02]  /*4670*/  BSSY B1, `(.L_x_92) ;  /* 0x0000006000017945 */ /* 0x000fe40003800000 */
[----:B------:R-:W-:-:S05]  /*4680*/  FFMA R13, R26, R133, R13 ;  /* 0x000000851a0d7223 */ /* 0x000fca000000000d */
[----:B------:R0:W-:Y:S01]  /*4690*/  @P0 STG.E desc[UR14][R14.64+0x220], R13 ;  /* 0x0002200d0e000986 */ /* 0x0001e2000c10190e */
[----:B------:R-:W-:-:S13]  /*46a0*/  ISETP.GT.AND P0, PT, R5, 0x88, P5 ;  /* 0x000000880500780c */ /* 0x000fda0002f04270 */
[----:B0-----:R-:W-:Y:S05]  /*46b0*/  @!P0 BRA `(.L_x_93) ;  /* 0x0000000000048947 */ /* 0x001fea0003800000 */
[----:B------:R0:W5:Y:S02]  /*46c0*/  LDG.E.LTC128B R161, desc[UR14][R16.64+0x220] ;  /* 0x0002200e10a17981 */ /* 0x000164000c1e1920 */
.L_x_93:
[----:B------:R-:W-:Y:S05]  /*46d0*/  BSYNC B1 ;  /* 0x0000000000017941 */ /* 0x000fea0003800000 */
.L_x_92:
[----:B-----5:R-:W-:Y:S01]  /*46e0*/  FMUL R6, R161, R132 ;  /* 0x00000084a1067220 */ /* 0x020fe20000400000 */
[----:B------:R-:W-:Y:S01]  /*46f0*/  LOP3.LUT P5, RZ, R140, 0x4, RZ, 0xc0, !PT ;  /* 0x000000048cff7812 */ /* 0x000fe200078ac0ff */
[----:B------:R-:W-:Y:S02]  /*4700*/  BSSY B1, `(.L_x_94) ;  /* 0x0000006000017945 */ /* 0x000fe40003800000 */
[----:B------:R-:W-:-:S05]  /*4710*/  FFMA R27, R27, R133, R6 ;  /* 0x000000851b1b7223 */ /* 0x000fca0000000006 */
[----:B------:R0:W-:Y:S01]  /*4720*/  @P0 STG.E desc[UR14][R10.64+0x220], R27 ;  /* 0x0002201b0a000986 */ /* 0x0001e2000c10190e */
[----:B------:R-:W-:-:S13]  /*4730*/  ISETP.GT.AND P0, PT, R5, 0x80, P5 ;  /* 0x000000800500780c */ /* 0x000fda0002f04270 */
[----:B0-----:R-:W-:Y:S05]  /*4740*/  @!P0 BRA `(.L_x_95) ;  /* 0x0000000000048947 */ /* 0x001fea0003800000 */
[----:B------:R0:W5:Y:S02]  /*4750*/  LDG.E.LTC128B R161, desc[UR14][R58.64+0x200] ;  /* 0x0002000e3aa17981 */ /* 0x000164000c1e1920 */
.L_x_95:
[----:B------:R-:W-:Y:S05]  /*4760*/  BSYNC B1 ;  /* 0x0000000000017941 */ /* 0x000fea0003800000 */
.L_x_94:
[----:B-----5:R-:W-:Y:S01]  /*4770*/  FMUL R11, R161, R132 ;  /* 0x00000084a10b7220 */ /* 0x020fe20000400000 */
[----:B------:R-:W-:Y:S03]  /*4780*/  BSSY B1, `(.L_x_96) ;  /* 0x0000006000017945 */ /* 0x000fe60003800000 */
[----:B------:R-:W-:-:S05]  /*4790*/  FFMA R11, R28, R133, R11 ;  /* 0x000000851c0b7223 */ /* 0x000fca000000000b */
[----:B------:R0:W-:Y:S01]  /*47a0*/  @P0 STG.E desc[UR14][R22.64+0x200], R11 ;  /* 0x0002000b16000986 */ /* 0x0001e2000c10190e */
[----:B------:R-:W-:-:S13]  /*47b0*/  ISETP.GT.AND P0, PT, R5, 0x80, P4 ;  /* 0x000000800500780c */ /* 0x000fda0002704270 */
[----:B0-----:R-:W-:Y:S05]  /*47c0*/  @!P0 BRA `(.L_x_97) ;  /* 0x0000000000048947 */ /* 0x001fea0003800000 */
[----:B------:R0:W5:Y:S02]  /*47d0*/  LDG.E.LTC128B R161, desc[UR14][R60.64+0x200] ;  /* 0x0002000e3ca17981 */ /* 0x000164000c1e1920 */
.L_x_97:
[----:B------:R-:W-:Y:S05]  /*47e0*/  BSYNC B1 ;  /* 0x0000000000017941 */ /* 0x000fea0003800000 */
.L_x_96:
[----:B-----5:R-:W-:Y:S01]  /*47f0*/  FMUL R6, R161, R132 ;  /* 0x00000084a1067220 */ /* 0x020fe20000400000 */
[----:B------:R-:W-:Y:S03]  /*4800*/  BSSY B1, `(.L_x_98) ;  /* 0x0000006000017945 */ /* 0x000fe60003800000 */
[----:B------:R-:W-:-:S05]  /*4810*/  FFMA R29, R29, R133, R6 ;  /* 0x000000851d1d7223 */ /* 0x000fca0000000006 */
[----:B------:R0:W-:Y:S01]  /*4820*/  @P0 STG.E desc[UR14][R56.64+0x200], R29 ;  /* 0x0002001d38000986 */ /* 0x0001e2000c10190e */
[----:B------:R-:W-:-:S13]  /*4830*/  ISETP.GT.AND P0, PT, R5, 0x88, P5 ;  /* 0x000000880500780c */ /* 0x000fda0002f04270 */
[----:B0-----:R-:W-:Y:S05]  /*4840*/  @!P0 BRA `(.L_x_99) ;  /* 0x0000000000048947 */ /* 0x001fea0003800000 */
[----:B------:R0:W5:Y:S02]  /*4850*/  LDG.E.LTC128B R161, desc[UR14][R58.64+0x220] ;  /* 0x0002200e3aa17981 */ /* 0x000164000c1e1920 */
.L_x_99:
[----:B------:R-:W-:Y:S05]  /*4860*/  BSYNC B1 ;  /* 0x0000000000017941 */ /* 0x000fea0003800000 */
.L_x_98:
[----:B-----5:R-:W-:Y:S01]  /*4870*/  FMUL R11, R161, R132 ;  /* 0x00000084a10b7220 */ /* 0x020fe20000400000 */
[----:B------:R-:W-:Y:S01]  /*4880*/  ISETP.GT.AND P4, PT, R5, 0x88, P4 ;  /* 0x000000880500780c */ /* 0x000fe20002784270 */
[----:B------:R-:W-:Y:S02]  /*4890*/  BSSY B1, `(.L_x_100) ;  /* 0x0000005000017945 */ /* 0x000fe40003800000 */
[----:B------:R-:W-:-:S05]  /*48a0*/  FFMA R11, R30, R133, R11 ;  /* 0x000000851e0b7223 */ /* 0x000fca000000000b */
[----:B------:R0:W-:Y:S05]  /*48b0*/  @P0 STG.E desc[UR14][R22.64+0x220], R11 ;  /* 0x0002200b16000986 */ /* 0x0001ea000c10190e */
[----:B------:R-:W-:Y:S05]  /*48c0*/  @!P4 BRA `(.L_x_101) ;  /* 0x000000000004c947 */ /* 0x000fea0003800000 */
[----:B------:R0:W5:Y:S02]  /*48d0*/  LDG.E.LTC128B R161, desc[UR14][R60.64+0x220] ;  /* 0x0002200e3ca17981 */ /* 0x000164000c1e1920 */
.L_x_101:
[----:B------:R-:W-:Y:S05]  /*48e0*/  BSYNC B1 ;  /* 0x0000000000017941 */ /* 0x000fea0003800000 */
.L_x_100:
[----:B-----5:R-:W-:Y:S01]  /*48f0*/  FMUL R6, R161, R132 ;  /* 0x00000084a1067220 */ /* 0x020fe20000400000 */
[----:B------:R-:W-:Y:S01]  /*4900*/  LOP3.LUT P5, RZ, R140, 0x10, RZ, 0xc0, !PT ;  /* 0x000000108cff7812 */ /* 0x000fe200078ac0ff */
[----:B------:R-:W-:Y:S02]  /*4910*/  BSSY B1, `(.L_x_102) ;  /* 0x0000006000017945 */ /* 0x000fe40003800000 */
[----:B------:R-:W-:Y:S01]  /*4920*/  FFMA R31, R31, R133, R6 ;  /* 0x000000851f1f7223 */ /* 0x000fe20000000006 */
[----:B------:R-:W-:-:S04]  /*4930*/  ISETP.GT.AND P0, PT, R5, 0x80, P5 ;  /* 0x000000800500780c */ /* 0x000fc80002f04270 */
[----:B------:R0:W-:Y:S09]  /*4940*/  @P4 STG.E desc[UR14][R56.64+0x220], R31 ;  /* 0x0002201f38004986 */ /* 0x0001f2000c10190e */
[----:B------:R-:W-:Y:S05]  /*4950*/  @!P0 BRA `(.L_x_103) ;  /* 0x0000000000048947 */ /* 0x000fea0003800000 */
[----:B------:R0:W5:Y:S02]  /*4960*/  LDG.E.LTC128B R161, desc[UR14][R90.64+0x200] ;  /* 0x0002000e5aa17981 */ /* 0x000164000c1e1920 */
.L_x_103:
[----:B------:R-:W-:Y:S05]  /*4970*/  BSYNC B1 ;  /* 0x0000000000017941 */ /* 0x000fea0003800000 */
.L_x_102:
[----:B0----5:R-:W-:Y:S01]  /*4980*/  FMUL R11, R161, R132 ;  /* 0x00000084a10b7220 */ /* 0x021fe20000400000 */
[----:B------:R-:W-:Y:S01]  /*4990*/  @P0 IMAD.MOV.U32 R10, RZ, RZ, R62 ;  /* 0x000000ffff0a0224 */ /* 0x000fe200078e003e */
[----:B------:R-:W-:Y:S01]  /*49a0*/  LOP3.LUT P4, RZ, R140, 0x400, RZ, 0xc0, !PT ;  /* 0x000004008cff7812 */ /* 0x000fe2000788c0ff */
[----:B------:R-:W-:Y:S01]  /*49b0*/  BSSY B1, `(.L_x_104) ;  /* 0x0000007000017945 */ /* 0x000fe20003800000 */
[----:B------:R-:W-:Y:S01]  /*49c0*/  FFMA R13, R32, R133, R11 ;  /* 0x00000085200d7223 */ /* 0x000fe2000000000b */
[----:B------:R-:W-:-:S05]  /*49d0*/  @P0 IMAD.MOV.U32 R11, RZ, RZ, R63 ;  /* 0x000000ffff0b0224 */ /* 0x000fca00078e003f */
[----:B------:R0:W-:Y:S01]  /*49e0*/  @P0 STG.E desc[UR14][R10.64+0x200], R13 ;  /* 0x0002000d0a000986 */ /* 0x0001e2000c10190e */
[----:B------:R-:W-:-:S13]  /*49f0*/  ISETP.GT.AND P0, PT, R5, 0x80, P4 ;  /* 0x000000800500780c */ /* 0x000fda0002704270 */
[----:B0-----:R-:W-:Y:S05]  /*4a00*/  @!P0 BRA `(.L_x_105) ;  /* 0x0000000000048947 */ /* 0x001fea0003800000 */
[----:B------:R0:W5:Y:S02]  /*4a10*/  LDG.E.LTC128B R161, desc[UR14][R88.64+0x200] ;  /* 0x0002000e58a17981 */ /* 0x000164000c1e1920 */
.L_x_105:
[----:B------:R-:W-:Y:S05]  /*4a20*/  BSYNC B1 ;  /* 0x0000000000017941 */ /* 0x000fea0003800000 */
.L_x_104:
[----:B-----5:R-:W-:Y:S01]  /*4a30*/  FMUL R6, R161, R132 ;  /* 0x00000084a1067220 */ /* 0x020fe20000400000 */
[----:B------:R-:W-:Y:S01]  /*4a40*/  @P0 IMAD.MOV.U32 R10, RZ, RZ, R92 ;  /* 0x000000ffff0a0224 */ /* 0x000fe200078e005c */
[----:B------:R-:W-:Y:S01]  /*4a50*/  BSSY B1, `(.L_x_106) ;  /* 0x0000007000017945 */ /* 0x000fe20003800000 */
[----:B------:R-:W-:Y:S02]  /*4a60*/  @P0 IMAD.MOV.U32 R11, RZ, RZ, R93 ;  /* 0x000000ffff0b0224 */ /* 0x000fe400078e005d */
[----:B------:R-:W-:-:S05]  /*4a70*/  FFMA R33, R33, R133, R6 ;  /* 0x0000008521217223 */ /* 0x000fca0000000006 */
[----:B------:R0:W-:Y:S01]  /*4a80*/  @P0 STG.E desc[UR14][R10.64+0x200], R33 ;  /* 0x000200210a000986 */ /* 0x0001e2000c10190e */
[----:B------:R-:W-:-:S13]  /*4a90*/  ISETP.GT.AND P0, PT, R5, 0x88, P5 ;  /* 0x000000880500780c */ /* 0x000fda0002f04270 */
[----:B0-----:R-:W-:Y:S05]  /*4aa0*/  @!P0 BRA `(.L_x_107) ;  /* 0x0000000000048947 */ /* 0x001fea0003800000 */
[----:B------:R0:W5:Y:S02]  /*4ab0*/  LDG.E.LTC128B R161, desc[UR14][R90.64+0x220] ;  /* 0x0002200e5aa17981 */ /* 0x000164000c1e1920 */
.L_x_107:
[----:B------:R-:W-:Y:S05]  /*4ac0*/  BSYNC B1 ;  /* 0x0000000000017941 */ /* 0x000fea0003800000 */
.L_x_106:
[----:B-----5:R-:W-:Y:S01]  /*4ad0*/  FMUL R11, R161, R132 ;  /* 0x00000084a10b7220 */ /* 0x020fe20000400000 */
[----:B------:R-:W-:Y:S03]  /*4ae0*/  BSSY B1, `(.L_x_108) ;  /* 0x0000006000017945 */ /* 0x000fe60003800000 */
[----:B------:R-:W-:-:S05]  /*4af0*/  FFMA R11, R34, R133, R11 ;  /* 0x00000085220b7223 */ /* 0x000fca000000000b */
[----:B------:R0:W-:Y:S01]  /*4b00*/  @P0 STG.E desc[UR14][R62.64+0x220], R11 ;  /* 0x0002200b3e000986 */ /* 0x0001e2000c10190e */
[----:B------:R-:W-:-:S13]  /*4b10*/  ISETP.GT.AND P0, PT, R5, 0x88, P4 ;  /* 0x000000880500780c */ /* 0x000fda0002704270 */
[----:B0-----:R-:W-:Y:S05]  /*4b20*/  @!P0 BRA `(.L_x_109) ;  /* 0x0000000000048947 */ /* 0x001fea0003800000 */
[----:B------:R0:W5:Y:S02]  /*4b30*/  LDG.E.LTC128B R161, desc[UR14][R88.64+0x220] ;  /* 0x0002200e58a17981 */ /* 0x000164000c1e1920 */
.L_x_109:
[----:B------:R-:W-:Y:S05]  /*4b40*/  BSYNC B1 ;  /* 0x0000000000017941 */ /* 0x000fea0003800000 */
.L_x_108:
        /* <DEDUP_REMOVED lines=8> */
.L_x_111:
[----:B------:R-:W-:Y:S05]  /*4bd0*/  BSYNC B1 ;  /* 0x0000000000017941 */ /* 0x000fea0003800000 */
.L_x_110:
        /* <DEDUP_REMOVED lines=8> */
.L_x_113:
[----:B------:R-:W-:Y:S05]  /*4c60*/  BSYNC B1 ;  /* 0x0000000000017941 */ /* 0x000fea0003800000 */
.L_x_112:
[----:B-----5:R-:W-:Y:S01]  /*4c70*/  FMUL R6, R161, R132 ;  /* 0x00000084a1067220 */ /* 0x020fe20000400000 */
[----:B------:R-:W-:Y:S03]  /*4c80*/  BSSY B1, `(.L_x_114) ;  /* 0x0000006000017945 */ /* 0x000fe60003800000 */
[----:B------:R-:W-:-:S05]  /*4c90*/  FFMA R37, R37, R133, R6 ;  /* 0x0000008525257223 */ /* 0x000fca0000000006 */
[----:B------:R0:W-:Y:S01]  /*4ca0*/  @P0 STG.E desc[UR14][R66.64+0x200], R37 ;  /* 0x0002002542000986 */ /* 0x0001e2000c10190e */
[----:B------:R-:W-:-:S13]  /*4cb0*/  ISETP.GT.AND P0, PT, R5, 0x88, P5 ;  /* 0x000000880500780c */ /* 0x000fda0002f04270 */
[----:B0-----:R-:W-:Y:S05]  /*4cc0*/  @!P0 BRA `(.L_x_115) ;  /* 0x0000000000048947 */ /* 0x001fea0003800000 */
[----:B------:R0:W5:Y:S02]  /*4cd0*/  LDG.E.LTC128B R161, desc[UR14][R96.64+0x220] ;  /* 0x0002200e60a17981 */ /* 0x000164000c1e1920 */
.L_x_115:
[----:B------:R-:W-:Y:S05]  /*4ce0*/  BSYNC B1 ;  /* 0x0000000000017941 */ /* 0x000fea0003800000 */
.L_x_114:
[----:B-----5:R-:W-:Y:S01]  /*4cf0*/  FMUL R11, R161, R132 ;  /* 0x00000084a10b7220 */ /* 0x020fe20000400000 */
[----:B------:R-:W-:Y:S03]  /*4d00*/  BSSY B1, `(.L_x_116) ;  /* 0x0000006000017945 */ /* 0x000fe60003800000 */
[----:B------:R-:W-:-:S05]  /*4d10*/  FFMA R11, R38, R133, R11 ;  /* 0x00000085260b7223 */ /* 0x000fca000000000b */
[----:B------:R0:W-:Y:S01]  /*4d20*/  @P0 STG.E desc[UR14][R68.64+0x220], R11 ;  /* 0x0002200b44000986 */ /* 0x0001e2000c10190e */
[----:B------:R-:W-:-:S13]  /*4d30*/  ISETP.GT.AND P0, PT, R5, 0x88, P4 ;  /* 0x000000880500780c */ /* 0x000fda0002704270 */
[----:B0-----:R-:W-:Y:S05]  /*4d40*/  @!P0 BRA `(.L_x_117) ;  /* 0x0000000000048947 */ /* 0x001fea0003800000 */
[----:B------:R0:W5:Y:S02]  /*4d50*/  LDG.E.LTC128B R161, desc[UR14][R94.64+0x220] ;  /* 0x0002200e5ea17981 */ /* 0x000164000c1e1920 */
.L_x_117:
[----:B------:R-:W-:Y:S05]  /*4d60*/  BSYNC B1 ;  /* 0x0000000000017941 */ /* 0x000fea0003800000 */
.L_x_116:
        /* <DEDUP_REMOVED lines=8> */
.L_x_119:
[----:B------:R-:W-:Y:S05]  /*4df0*/  BSYNC B1 ;  /* 0x0000000000017941 */ /* 0x000fea0003800000 */
.L_x_118:
        /* <DEDUP_REMOVED lines=8> */
.L_x_121:
[----:B------:R-:W-:Y:S05]  /*4e80*/  BSYNC B1 ;  /* 0x0000000000017941 */ /* 0x000fea0003800000 */
.L_x_120:
[----:B-----5:R-:W-:Y:S01]  /*4e90*/  FMUL R6, R161, R132 ;  /* 0x00000084a1067220 */ /* 0x020fe20000400000 */
[----:B------:R-:W-:Y:S03]  /*4ea0*/  BSSY B1, `(.L_x_122) ;  /* 0x0000006000017945 */ /* 0x000fe60003800000 */
[----:B------:R-:W-:-:S05]  /*4eb0*/  FFMA R41, R41, R133, R6 ;  /* 0x0000008529297223 */ /* 0x000fca0000000006 */
[----:B------:R0:W-:Y:S01]  /*4ec0*/  @P0 STG.E desc[UR14][R136.64+0x200], R41 ;  /* 0x0002002988000986 */ /* 0x0001e2000c10190e */
[----:B------:R-:W-:-:S13]  /*4ed0*/  ISETP.GT.AND P0, PT, R5, 0x88, P5 ;  /* 0x000000880500780c */ /* 0x000fda0002f04270 */
[----:B0-----:R-:W-:Y:S05]  /*4ee0*/  @!P0 BRA `(.L_x_123) ;  /* 0x0000000000048947 */ /* 0x001fea0003800000 */
[----:B------:R0:W5:Y:S02]  /*4ef0*/  LDG.E.LTC128B R161, desc[UR14][R100.64+0x220] ;  /* 0x0002200e64a17981 */ /* 0x000164000c1e1920 */
.L_x_123:
[----:B------:R-:W-:Y:S05]  /*4f00*/  BSYNC B1 ;  /* 0x0000000000017941 */ /* 0x000fea0003800000 */
.L_x_122:
[----:B-----5:R-:W-:Y:S01]  /*4f10*/  FMUL R11, R161, R132 ;  /* 0x00000084a10b7220 */ /* 0x020fe20000400000 */
[----:B------:R-:W-:Y:S03]  /*4f20*/  BSSY B1, `(.L_x_124) ;  /* 0x0000006000017945 */ /* 0x000fe60003800000 */
[----:B------:R-:W-:-:S05]  /*4f30*/  FFMA R11, R42, R133, R11 ;  /* 0x000000852a0b7223 */ /* 0x000fca000000000b */
[----:B------:R0:W-:Y:S01]  /*4f40*/  @P0 STG.E desc[UR14][R72.64+0x220], R11 ;  /* 0x0002200b48000986 */ /* 0x0001e2000c10190e */
[----:B------:R-:W-:-:S13]  /*4f50*/  ISETP.GT.AND P0, PT, R5, 0x88, P4 ;  /* 0x000000880500780c */ /* 0x000fda0002704270 */
[----:B0-----:R-:W-:Y:S05]  /*4f60*/  @!P0 BRA `(.L_x_125) ;  /* 0x0000000000048947 */ /* 0x001fea0003800000 */
[----:B------:R0:W5:Y:S02]  /*4f70*/  LDG.E.LTC128B R161, desc[UR14][R98.64+0x220] ;  /* 0x0002200e62a17981 */ /* 0x000164000c1e1920 */
.L_x_125:
[----:B------:R-:W-:Y:S05]  /*4f80*/  BSYNC B1 ;  /* 0x0000000000017941 */ /* 0x000fea0003800000 */
.L_x_124:
        /* <DEDUP_REMOVED lines=8> */
.L_x_127:
[----:B------:R-:W-:Y:S05]  /*5010*/  BSYNC B1 ;  /* 0x0000000000017941 */ /* 0x000fea0003800000 */
.L_x_126:
        /* <DEDUP_REMOVED lines=8> */
.L_x_129:
[----:B------:R-:W-:Y:S05]  /*50a0*/  BSYNC B1 ;  /* 0x0000000000017941 */ /* 0x000fea0003800000 */
.L_x_128:
[----:B-----5:R-:W-:Y:S01]  /*50b0*/  FMUL R6, R161, R132 ;  /* 0x00000084a1067220 */ /* 0x020fe20000400000 */
[----:B------:R-:W-:Y:S03]  /*50c0*/  BSSY B1, `(.L_x_130) ;  /* 0x0000006000017945 */ /* 0x000fe60003800000 */
[----:B------:R-:W-:-:S05]  /*50d0*/  FFMA R45, R45, R133, R6 ;  /* 0x000000852d2d7223 */ /* 0x000fca0000000006 */
[----:B------:R0:W-:Y:S01]  /*50e0*/  @P0 STG.E desc[UR14][R142.64+0x200], R45 ;  /* 0x0002002d8e000986 */ /* 0x0001e2000c10190e */
[----:B------:R-:W-:-:S13]  /*50f0*/  ISETP.GT.AND P0, PT, R5, 0x88, P5 ;  /* 0x000000880500780c */ /* 0x000fda0002f04270 */
[----:B0-----:R-:W-:Y:S05]  /*5100*/  @!P0 BRA `(.L_x_131) ;  /* 0x0000000000048947 */ /* 0x001fea0003800000 */
[----:B------:R0:W5:Y:S02]  /*5110*/  LDG.E.LTC128B R161, desc[UR14][R104.64+0x220] ;  /* 0x0002200e68a17981 */ /* 0x000164000c1e1920 */
.L_x_131:
[----:B------:R-:W-:Y:S05]  /*5120*/  BSYNC B1 ;  /* 0x0000000000017941 */ /* 0x000fea0003800000 */
.L_x_130:
[----:B-----5:R-:W-:Y:S01]  /*5130*/  FMUL R11, R161, R132 ;  /* 0x00000084a10b7220 */ /* 0x020fe20000400000 */
[----:B------:R-:W-:Y:S01]  /*5140*/  ISETP.GT.AND P4, PT, R5, 0x88, P4 ;  /* 0x000000880500780c */ /* 0x000fe20002784270 */
[----:B------:R-:W-:Y:S02]  /*5150*/  BSSY B1, `(.L_x_132) ;  /* 0x0000005000017945 */ /* 0x000fe40003800000 */
[----:B------:R-:W-:-:S05]  /*5160*/  FFMA R11, R46, R133, R11 ;  /* 0x000000852e0b7223 */ /* 0x000fca000000000b */
[----:B------:R0:W-:Y:S05]  /*5170*/  @P0 STG.E desc[UR14][R76.64+0x220], R11 ;  /* 0x0002200b4c000986 */ /* 0x0001ea000c10190e */
[----:B------:R-:W-:Y:S05]  /*5180*/  @!P4 BRA `(.L_x_133) ;  /* 0x000000000004c947 */ /* 0x000fea0003800000 */
[----:B------:R0:W5:Y:S02]  /*5190*/  LDG.E.LTC128B R161, desc[UR14][R102.64+0x220] ;  /* 0x0002200e66a17981 */ /* 0x000164000c1e1920 */
.L_x_133:
[----:B------:R-:W-:Y:S05]  /*51a0*/  BSYNC B1 ;  /* 0x0000000000017941 */ /* 0x000fea0003800000 */
.L_x_132:
[----:B-----5:R-:W-:Y:S01]  /*51b0*/  FMUL R6, R161, R132 ;  /* 0x00000084a1067220 */ /* 0x020fe20000400000 */
[----:B------:R-:W-:Y:S01]  /*51c0*/  ISETP.GT.AND P0, PT, R5, 0x80, P6 ;  /* 0x000000800500780c */ /* 0x000fe20003704270 */
[----:B------:R-:W-:Y:S02]  /*51d0*/  BSSY B1, `(.L_x_134) ;  /* 0x0000005000017945 */ /* 0x000fe40003800000 */
[----:B------:R-:W-:-:S05]  /*51e0*/  FFMA R47, R47, R133, R6 ;  /* 0x000000852f2f7223 */ /* 0x000fca0000000006 */
[----:B------:R0:W-:Y:S05]  /*51f0*/  @P4 STG.E desc[UR14][R144.64+0x220], R47 ;  /* 0x0002202f90004986 */ /* 0x0001ea000c10190e */
[----:B------:R-:W-:Y:S05]  /*5200*/  @!P0 BRA `(.L_x_135) ;  /* 0x0000000000048947 */ /* 0x000fea0003800000 */
[----:B------:R0:W5:Y:S02]  /*5210*/  LDG.E.LTC128B R161, desc[UR14][R114.64+0x200] ;  /* 0x0002000e72a17981 */ /* 0x000164000c1e1920 */
.L_x_135:
[----:B------:R-:W-:Y:S05]  /*5220*/  BSYNC B1 ;  /* 0x0000000000017941 */ /* 0x000fea0003800000 */
.L_x_134:
[----:B0----5:R-:W-:Y:S01]  /*5230*/  FMUL R11, R161, R132 ;  /* 0x00000084a10b7220 */ /* 0x021fe20000400000 */
[----:B------:R-:W-:Y:S01]  /*5240*/  ISETP.GT.AND P4, PT, R5, 0x80, P3 ;  /* 0x000000800500780c */ /* 0x000fe20001f84270 */
[----:B------:R-:W-:Y:S02]  /*5250*/  BSSY B1, `(.L_x_136) ;  /* 0x0000005000017945 */ /* 0x000fe40003800000 */
[----:B------:R-:W-:-:S05]  /*5260*/  FFMA R11, R48, R133, R11 ;  /* 0x00000085300b7223 */ /* 0x000fca000000000b */
[----:B------:R0:W-:Y:S05]  /*5270*/  @P0 STG.E desc[UR14][R78.64+0x200], R11 ;  /* 0x0002000b4e000986 */ /* 0x0001ea000c10190e */
[----:B------:R-:W-:Y:S05]  /*5280*/  @!P4 BRA `(.L_x_137) ;  /* 0x000000000004c947 */ /* 0x000fea0003800000 */
[----:B------:R0:W5:Y:S02]  /*5290*/  LDG.E.LTC128B R161, desc[UR14][R116.64+0x200] ;  /* 0x0002000e74a17981 */ /* 0x000164000c1e1920 */
.L_x_137:
[----:B------:R-:W-:Y:S05]  /*52a0*/  BSYNC B1 ;  /* 0x0000000000017941 */ /* 0x000fea0003800000 */
.L_x_136:
[----:B-----5:R-:W-:Y:S01]  /*52b0*/  FMUL R6, R161, R132 ;  /* 0x00000084a1067220 */ /* 0x020fe20000400000 */
[----:B------:R-:W-:Y:S01]  /*52c0*/  ISETP.GT.AND P0, PT, R5, 0x88, P6 ;  /* 0x000000880500780c */ /* 0x000fe20003704270 */
[----:B------:R-:W-:Y:S02]  /*52d0*/  BSSY B1, `(.L_x_138) ;  /* 0x0000005000017945 */ /* 0x000fe40003800000 */
[----:B------:R-:W-:-:S05]  /*52e0*/  FFMA R49, R49, R133, R6 ;  /* 0x0000008531317223 */ /* 0x000fca0000000006 */
[----:B------:R0:W-:Y:S05]  /*52f0*/  @P4 STG.E desc[UR14][R110.64+0x200], R49 ;  /* 0x000200316e004986 */ /* 0x0001ea000c10190e */
[----:B------:R-:W-:Y:S05]  /*5300*/  @!P0 BRA `(.L_x_139) ;  /* 0x0000000000048947 */ /* 0x000fea0003800000 */
[----:B------:R0:W5:Y:S02]  /*5310*/  LDG.E.LTC128B R161, desc[UR14][R114.64+0x220] ;  /* 0x0002200e72a17981 */ /* 0x000164000c1e1920 */
.L_x_139:
[----:B------:R-:W-:Y:S05]  /*5320*/  BSYNC B1 ;  /* 0x0000000000017941 */ /* 0x000fea0003800000 */
.L_x_138:
[----:B0----5:R-:W-:Y:S01]  /*5330*/  FMUL R11, R161, R132 ;  /* 0x00000084a10b7220 */ /* 0x021fe20000400000 */
[----:B------:R-:W-:Y:S01]  /*5340*/  ISETP.GT.AND P3, PT, R5, 0x88, P3 ;  /* 0x000000880500780c */ /* 0x000fe20001f64270 */
[----:B------:R-:W-:Y:S02]  /*5350*/  BSSY B1, `(.L_x_140) ;  /* 0x0000005000017945 */ /* 0x000fe40003800000 */
[----:B------:R-:W-:-:S05]  /*5360*/  FFMA R11, R50, R133, R11 ;  /* 0x00000085320b7223 */ /* 0x000fca000000000b */
[----:B------:R0:W-:Y:S05]  /*5370*/  @P0 STG.E desc[UR14][R80.64+0x220], R11 ;  /* 0x0002200b50000986 */ /* 0x0001ea000c10190e */
[----:B------:R-:W-:Y:S05]  /*5380*/  @!P3 BRA `(.L_x_141) ;  /* 0x000000000004b947 */ /* 0x000fea0003800000 */
[----:B------:R0:W5:Y:S02]  /*5390*/  LDG.E.LTC128B R161, desc[UR14][R116.64+0x220] ;  /* 0x0002200e74a17981 */ /* 0x000164000c1e1920 */
.L_x_141:
[----:B------:R-:W-:Y:S05]  /*53a0*/  BSYNC B1 ;  /* 0x0000000000017941 */ /* 0x000fea0003800000 */
.L_x_140:
[----:B-----5:R-:W-:Y:S01]  /*53b0*/  FMUL R6, R161, R132 ;  /* 0x00000084a1067220 */ /* 0x020fe20000400000 */
[----:B------:R-:W-:Y:S01]  /*53c0*/  ISETP.GT.AND P0, PT, R5, 0x80, P2 ;  /* 0x000000800500780c */ /* 0x000fe20001704270 */
[----:B------:R-:W-:Y:S02]  /*53d0*/  BSSY B1, `(.L_x_142) ;  /* 0x0000005000017945 */ /* 0x000fe40003800000 */
[----:B------:R-:W-:-:S05]  /*53e0*/  FFMA R51, R51, R133, R6 ;  /* 0x0000008533337223 */ /* 0x000fca0000000006 */
[----:B------:R0:W-:Y:S05]  /*53f0*/  @P3 STG.E desc[UR14][R112.64+0x220], R51 ;  /* 0x0002203370003986 */ /* 0x0001ea000c10190e */
[----:B------:R-:W-:Y:S05]  /*5400*/  @!P0 BRA `(.L_x_143) ;  /* 0x0000000000048947 */ /* 0x000fea0003800000 */
[----:B------:R0:W5:Y:S02]  /*5410*/  LDG.E.LTC128B R161, desc[UR14][R18.64+0x200] ;  /* 0x0002000e12a17981 */ /* 0x000164000c1e1920 */
.L_x_143:
[----:B------:R-:W-:Y:S05]  /*5420*/  BSYNC B1 ;  /* 0x0000000000017941 */ /* 0x000fea0003800000 */
.L_x_142:
[----:B0----5:R-:W-:Y:S01]  /*5430*/  FMUL R11, R161, R132 ;  /* 0x00000084a10b7220 */ /* 0x021fe20000400000 */
[----:B------:R-:W-:Y:S01]  /*5440*/  ISETP.GT.AND P3, PT, R5, 0x80, P1 ;  /* 0x000000800500780c */ /* 0x000fe20000f64270 */
[----:B------:R-:W-:Y:S02]  /*5450*/  BSSY B1, `(.L_x_144) ;  /* 0x0000005000017945 */ /* 0x000fe40003800000 */
[----:B------:R-:W-:-:S05]  /*5460*/  FFMA R11, R52, R133, R11 ;  /* 0x00000085340b7223 */ /* 0x000fca000000000b */
[----:B------:R0:W-:Y:S05]  /*5470*/  @P0 STG.E desc[UR14][R82.64+0x200], R11 ;  /* 0x0002000b52000986 */ /* 0x0001ea000c10190e */
[----:B------:R-:W-:Y:S05]  /*5480*/  @!P3 BRA `(.L_x_145) ;  /* 0x000000000004b947 */ /* 0x000fea0003800000 */
[----:B------:R0:W5:Y:S02]  /*5490*/  LDG.E.LTC128B R161, desc[UR14][R20.64+0x200] ;  /* 0x0002000e14a17981 */ /* 0x000164000c1e1920 */
.L_x_145:
[----:B------:R-:W-:Y:S05]  /*54a0*/  BSYNC B1 ;  /* 0x0000000000017941 */ /* 0x000fea0003800000 */
.L_x_144:
[----:B-----5:R-:W-:Y:S01]  /*54b0*/  FMUL R6, R161, R132 ;  /* 0x00000084a1067220 */ /* 0x020fe20000400000 */
[----:B------:R-:W-:Y:S01]  /*54c0*/  ISETP.GT.AND P2, PT, R5, 0x88, P2 ;  /* 0x000000880500780c */ /* 0x000fe20001744270 */
[----:B------:R-:W-:Y:S02]  /*54d0*/  BSSY B1, `(.L_x_146) ;  /* 0x0000005000017945 */ /* 0x000fe40003800000 */
[----:B------:R-:W-:-:S05]  /*54e0*/  FFMA R53, R53, R133, R6 ;  /* 0x0000008535357223 */ /* 0x000fca0000000006 */
[----:B------:R0:W-:Y:S05]  /*54f0*/  @P3 STG.E desc[UR14][R106.64+0x200], R53 ;  /* 0x000200356a003986 */ /* 0x0001ea000c10190e */
[----:B------:R-:W-:Y:S05]  /*5500*/  @!P2 BRA `(.L_x_147) ;  /* 0x000000000004a947 */ /* 0x000fea0003800000 */
[----:B------:R0:W5:Y:S02]  /*5510*/  LDG.E.LTC128B R161, desc[UR14][R18.64+0x220] ;  /* 0x0002200e12a17981 */ /* 0x000164000c1e1920 */
.L_x_147:
[----:B------:R-:W-:Y:S05]  /*5520*/  BSYNC B1 ;  /* 0x0000000000017941 */ /* 0x000fea0003800000 */
.L_x_146:
[----:B0----5:R-:W-:Y:S01]  /*5530*/  FMUL R11, R161, R132 ;  /* 0x00000084a10b7220 */ /* 0x021fe20000400000 */
[----:B------:R-:W-:Y:S01]  /*5540*/  ISETP.GT.AND P1, PT, R5, 0x88, P1 ;  /* 0x000000880500780c */ /* 0x000fe20000f24270 */
[----:B------:R-:W-:Y:S02]  /*5550*/  BSSY B1, `(.L_x_148) ;  /* 0x0000005000017945 */ /* 0x000fe40003800000 */
[----:B------:R-:W-:-:S05]  /*5560*/  FFMA R11, R54, R133, R11 ;  /* 0x00000085360b7223 */ /* 0x000fca000000000b */
[----:B------:R0:W-:Y:S05]  /*5570*/  @P2 STG.E desc[UR14][R108.64+0x220], R11 ;  /* 0x0002200b6c002986 */ /* 0x0001ea000c10190e */
[----:B------:R-:W-:Y:S05]  /*5580*/  @!P1 BRA `(.L_x_149) ;  /* 0x0000000000049947 */ /* 0x000fea0003800000 */
[----:B------:R0:W5:Y:S02]  /*5590*/  LDG.E.LTC128B R161, desc[UR14][R20.64+0x220] ;  /* 0x0002200e14a17981 */ /* 0x000164000c1e1920 */
.L_x_149:
[----:B------:R-:W-:Y:S05]  /*55a0*/  BSYNC B1 ;  /* 0x0000000000017941 */ /* 0x000fea0003800000 */
.L_x_148:
[----:B-----5:R-:W-:-:S04]  /*55b0*/  FMUL R6, R161, R132 ;  /* 0x00000084a1067220 */ /* 0x020fc80000400000 */
[----:B------:R-:W-:Y:S01]  /*55c0*/  FFMA R55, R55, R133, R6 ;  /* 0x0000008537377223 */ /* 0x000fe20000000006 */
[----:B------:R-:W-:Y:S06]  /*55d0*/  @!P1 BRA `(.L_x_150) ;  /* 0x0000001000989947 */ /* 0x000fec0003800000 */
[----:B------:R0:W-:Y:S01]  /*55e0*/  STG.E desc[UR14][R84.64+0x220], R55 ;  /* 0x0002203754007986 */ /* 0x0001e2000c10190e */
[----:B------:R-:W-:Y:S05]  /*55f0*/  BRA `(.L_x_150) ;  /* 0x0000001000907947 */ /* 0x000fea0003800000 */
.L_x_27:
[----:B------:R-:W-:Y:S01]  /*5600*/  ISETP.GT.AND P6, PT, R118, 0x1, PT ;  /* 0x000000017600780c */ /* 0x000fe20003fc4270 */
[----:B------:R-:W-:Y:S01]  /*5610*/  ULDC.64 UR8, c[0x0][0x6c0] ;  /* 0x0001b00000087ab9 */ /* 0x000fe20000000a00 */
[-C--:B--2---:R-:W-:Y:S01]  /*5620*/  FMUL R57, R57, R133.reuse ;  /* 0x0000008539397220 */ /* 0x084fe20000400000 */
[----:B------:R-:W-:Y:S01]  /*5630*/  LEA R10, P3, R16, UR8, 0x2 ;  /* 0x00000008100a7c11 */ /* 0x000fe2000f8610ff */
[-C--:B------:R-:W-:Y:S01]  /*5640*/  FMUL R17, R58, R133.reuse ;  /* 0x000000853a117220 */ /* 0x080fe20000400000 */
[----:B------:R-:W-:Y:S01]  /*5650*/  ISETP.GT.AND P1, PT, R5, RZ, P6 ;  /* 0x000000ff0500720c */ /* 0x000fe20003724270 */
[-C--:B------:R-:W-:Y:S01]  /*5660*/  FMUL R59, R59, R133.reuse ;  /* 0x000000853b3b7220 */ /* 0x080fe20000400000 */
[----:B------:R-:W-:Y:S01]  /*5670*/  LEA.HI.X R11, R16, UR9, R15, 0x2, P3 ;  /* 0x00000009100b7c11 */ /* 0x000fe200098f140f */
[----:B------:R-:W-:Y:S01]  /*5680*/  FMUL R15, R56, R133 ;  /* 0x00000085380f7220 */ /* 0x000fe20000400000 */
[----:B------:R-:W-:Y:S01]  /*5690*/  LEA R12, P4, R22, R10, 0x2 ;  /* 0x0000000a160c7211 */ /* 0x000fe200078810ff */
[----:B------:R-:W-:Y:S01]  /*56a0*/  USHF.L.U32 UR8, UR6, 0x2, URZ ;  /* 0x0000000206087899 */ /* 0x000fe2000800063f */
[----:B------:R-:W-:Y:S01]  /*56b0*/  ISETP.GT.AND P5, PT, R118, 0x8, PT ;  /* 0x000000087600780c */ /* 0x000fe20003fa4270 */
[----:B------:R-:W-:Y:S01]  /*56c0*/  USHF.L.U64.HI UR7, UR6, 0x2, UR5 ;  /* 0x0000000206077899 */ /* 0x000fe20008010205 */
[C---:B------:R-:W-:Y:S01]  /*56d0*/  LEA.HI.X R13, R22.reuse, R11, R23, 0x2, P4 ;  /* 0x0000000b160d7211 */ /* 0x040fe200020f1417 */
[----:B------:R0:W-:Y:S01]  /*56e0*/  @P2 STG.E desc[UR14][R10.64], R15 ;  /* 0x0000000f0a002986 */ /* 0x0001e2000c10190e */
[----:B------:R-:W-:Y:S01]  /*56f0*/  ISETP.GT.AND P3, PT, R5, 0x8, P0 ;  /* 0x000000080500780c */ /* 0x000fe20000764270 */
[----:B------:R-:W-:Y:S01]  /*5700*/  IMAD R23, R23, 0x1c, RZ ;  /* 0x0000001c17177824 */ /* 0x000fe200078e02ff */
[C---:B------:R-:W-:Y:S01]  /*5710*/  ISETP.GT.AND P2, PT, R5.reuse, 0x8, P6 ;  /* 0x000000080500780c */ /* 0x040fe20003744270 */
[----:B------:R1:W-:Y:S01]  /*5720*/  @P1 STG.E desc[UR14][R12.64], R57 ;  /* 0x000000390c001986 */ /* 0x0003e2000c10190e */
[----:B------:R-:W-:Y:S01]  /*5730*/  ISETP.GT.AND P1, PT, R5, RZ, P5 ;  /* 0x000000ff0500720c */ /* 0x000fe20002f24270 */
[----:B------:R-:W-:Y:S01]  /*5740*/  IMAD.WIDE.U32 R18, R22, 0x1c, R12 ;  /* 0x0000001c16127825 */ /* 0x000fe200078e000c */
[----:B------:R-:W-:-:S03]  /*5750*/  ISETP.GT.AND P4, PT, R118, 0x9, PT ;  /* 0x000000097600780c */ /* 0x000fc60003f84270 */
[-C--:B------:R-:W-:Y:S01]  /*5760*/  FMUL R61, R61, R133.reuse ;  /* 0x000000853d3d7220 */ /* 0x080fe20000400000 */
[-C--:B------:R-:W-:Y:S01]  /*5770*/  FMUL R63, R63, R133.reuse ;  /* 0x000000853f3f7220 */ /* 0x080fe20000400000 */
[----:B------:R-:W-:Y:S02]  /*5780*/  IMAD.IADD R19, R23, 0x1, R19 ;  /* 0x0000000117137824 */ /* 0x000fe400078e0213 */
[-C--:B------:R-:W-:Y:S01]  /*5790*/  FMUL R65, R65, R133.reuse ;  /* 0x0000008541417220 */ /* 0x080fe20000400000 */
[-C--:B0-----:R-:W-:Y:S01]  /*57a0*/  FMUL R15, R60, R133.reuse ;  /* 0x000000853c0f7220 */ /* 0x081fe20000400000 */
[-C--:B------:R-:W-:Y:S01]  /*57b0*/  FMUL R67, R67, R133.reuse ;  /* 0x0000008543437220 */ /* 0x080fe20000400000 */
[----:B------:R0:W-:Y:S01]  /*57c0*/  @P3 STG.E desc[UR14][R10.64+0x20], R17 ;  /* 0x000020110a003986 */ /* 0x0001e2000c10190e */
[----:B------:R-:W-:Y:S01]  /*57d0*/  ISETP.GT.AND P3, PT, R118, 0x11, PT ;  /* 0x000000117600780c */ /* 0x000fe20003f64270 */
[-C--:B-1----:R-:W-:Y:S01]  /*57e0*/  FMUL R57, R64, R133.reuse ;  /* 0x0000008540397220 */ /* 0x082fe20000400000 */
[-C--:B------:R-:W-:Y:S01]  /*57f0*/  FMUL R95, R72, R133.reuse ;  /* 0x00000085485f7220 */ /* 0x080fe20000400000 */
[----:B------:R-:W-:Y:S01]  /*5800*/  @P2 STG.E desc[UR14][R12.64+0x20], R59 ;  /* 0x0000203b0c002986 */ /* 0x000fe2000c10190e */
[----:B------:R-:W-:Y:S01]  /*5810*/  ISETP.GT.AND P2, PT, R5, RZ, P4 ;  /* 0x000000ff0500720c */ /* 0x000fe20002744270 */
[-C--:B------:R-:W-:Y:S01]  /*5820*/  FMUL R97, R73, R133.reuse ;  /* 0x0000008549617220 */ /* 0x080fe20000400000 */
[-C--:B------:R-:W-:Y:S01]  /*5830*/  FMUL R99, R77, R133.reuse ;  /* 0x000000854d637220 */ /* 0x080fe20000400000 */
[----:B------:R-:W-:Y:S01]  /*5840*/  @P1 STG.E desc[UR14][R18.64], R15 ;  /* 0x0000000f12001986 */ /* 0x000fe2000c10190e */
[----:B------:R-:W-:Y:S01]  /*5850*/  IADD3 R22, P1, R12, UR8, RZ ;  /* 0x000000080c167c10 */ /* 0x000fe2000ff3e0ff */
[-C--:B------:R-:W-:Y:S01]  /*5860*/  FMUL R101, R78, R133.reuse ;  /* 0x000000854e657220 */ /* 0x080fe20000400000 */
[-C--:B------:R-:W-:Y:S01]  /*5870*/  FMUL R79, R79, R133.reuse ;  /* 0x000000854f4f7220 */ /* 0x080fe20000400000 */
[-C--:B0-----:R-:W-:Y:S01]  /*5880*/  FMUL R17, R62, R133.reuse ;  /* 0x000000853e117220 */ /* 0x081fe20000400000 */
[----:B------:R-:W-:Y:S01]  /*5890*/  IADD3.X R23, R13, UR7, RZ, P1, !PT ;  /* 0x000000070d177c10 */ /* 0x000fe20008ffe4ff */
[-C--:B------:R-:W-:Y:S01]  /*58a0*/  FMUL R103, R83, R133.reuse ;  /* 0x0000008553677220 */ /* 0x080fe20000400000 */
[----:B------:R-:W-:Y:S01]  /*58b0*/  ISETP.GT.AND P1, PT, R5, 0x8, P5 ;  /* 0x000000080500780c */ /* 0x000fe20002f24270 */
[-C--:B------:R-:W-:Y:S01]  /*58c0*/  FMUL R85, R85, R133.reuse ;  /* 0x0000008555557220 */ /* 0x080fe20000400000 */
[-C--:B------:R-:W-:Y:S01]  /*58d0*/  FMUL R87, R87, R133.reuse ;  /* 0x0000008557577220 */ /* 0x080fe20000400000 */
[----:B------:R0:W-:Y:S01]  /*58e0*/  @P2 STG.E desc[UR14][R22.64], R61 ;  /* 0x0000003d16002986 */ /* 0x0001e2000c10190e */
[----:B------:R-:W-:Y:S01]  /*58f0*/  ISETP.GT.AND P2, PT, R5, 0x8, P4 ;  /* 0x000000080500780c */ /* 0x000fe20002744270 */
[-C--:B------:R-:W-:Y:S01]  /*5900*/  FMUL R25, R25, R133.reuse ;  /* 0x0000008519197220 */ /* 0x080fe20000400000 */
[----:B------:R-:W-:Y:S01]  /*5910*/  ISETP.GT.AND P4, PT, R118, 0x10, PT ;  /* 0x000000107600780c */ /* 0x000fe20003f84270 */
[-C--:B------:R-:W-:Y:S01]  /*5920*/  FMUL R27, R27, R133.reuse ;  /* 0x000000851b1b7220 */ /* 0x080fe20000400000 */
[-C--:B------:R-:W-:Y:S01]  /*5930*/  FMUL R29, R29, R133.reuse ;  /* 0x000000851d1d7220 */ /* 0x080fe20000400000 */
[-C--:B------:R-:W-:Y:S01]  /*5940*/  FMUL R31, R31, R133.reuse ;  /* 0x000000851f1f7220 */ /* 0x080fe20000400000 */
[-C--:B------:R-:W-:Y:S01]  /*5950*/  FMUL R33, R33, R133.reuse ;  /* 0x0000008521217220 */ /* 0x080fe20000400000 */
[-C--:B------:R-:W-:Y:S01]  /*5960*/  FMUL R35, R35, R133.reuse ;  /* 0x0000008523237220 */ /* 0x080fe20000400000 */
[-C--:B------:R-:W-:Y:S01]  /*5970*/  FMUL R37, R37, R133.reuse ;  /* 0x0000008525257220 */ /* 0x080fe20000400000 */
[----:B------:R1:W-:Y:S01]  /*5980*/  @P1 STG.E desc[UR14][R18.64+0x20], R17 ;  /* 0x0000201112001986 */ /* 0x0003e2000c10190e */
[----:B------:R-:W-:Y:S01]  /*5990*/  IADD3 R88, P1, R18, UR8, RZ ;  /* 0x0000000812587c10 */ /* 0x000fe2000ff3e0ff */
[-C--:B0-----:R-:W-:Y:S01]  /*59a0*/  FMUL R61, R66, R133.reuse ;  /* 0x00000085423d7220 */ /* 0x081fe20000400000 */
[-C--:B------:R-:W-:Y:S01]  /*59b0*/  FMUL R39, R39, R133.reuse ;  /* 0x0000008527277220 */ /* 0x080fe20000400000 */
[----:B------:R-:W-:Y:S01]  /*59c0*/  @P2 STG.E desc[UR14][R22.64+0x20], R63 ;  /* 0x0000203f16002986 */ /* 0x000fe2000c10190e */
[----:B------:R-:W-:Y:S01]  /*59d0*/  IADD3.X R89, R19, UR7, RZ, P1, !PT ;  /* 0x0000000713597c10 */ /* 0x000fe20008ffe4ff */
[-C--:B------:R-:W-:Y:S01]  /*59e0*/  FMUL R41, R41, R133.reuse ;  /* 0x0000008529297220 */ /* 0x080fe20000400000 */
[----:B------:R-:W-:Y:S01]  /*59f0*/  ISETP.GT.AND P1, PT, R5, RZ, P4 ;  /* 0x000000ff0500720c */ /* 0x000fe20002724270 */
[-C--:B------:R-:W-:Y:S01]  /*5a00*/  FMUL R43, R43, R133.reuse ;  /* 0x000000852b2b7220 */ /* 0x080fe20000400000 */
[----:B------:R-:W-:Y:S01]  /*5a10*/  ISETP.GT.AND P2, PT, R118, 0x19, PT ;  /* 0x000000197600780c */ /* 0x000fe20003f44270 */
[-C--:B------:R-:W-:Y:S01]  /*5a20*/  FMUL R45, R45, R133.reuse ;  /* 0x000000852d2d7220 */ /* 0x080fe20000400000 */
[-C--:B------:R-:W-:Y:S01]  /*5a30*/  FMUL R47, R47, R133.reuse ;  /* 0x000000852f2f7220 */ /* 0x080fe20000400000 */
[-C--:B------:R-:W-:Y:S01]  /*5a40*/  FMUL R49, R49, R133.reuse ;  /* 0x0000008531317220 */ /* 0x080fe20000400000 */
[-C--:B------:R-:W-:Y:S01]  /*5a50*/  FMUL R51, R51, R133.reuse ;  /* 0x0000008533337220 */ /* 0x080fe20000400000 */
[-C--:B------:R-:W-:Y:S01]  /*5a60*/  FMUL R53, R53, R133.reuse ;  /* 0x0000008535357220 */ /* 0x080fe20000400000 */
[----:B------:R-:W-:-:S05]  /*5a70*/  FMUL R55, R55, R133 ;  /* 0x0000008537377220 */ /* 0x000fca0000400000 */
[----:B------:R-:W-:Y:S01]  /*5a80*/  @P1 STG.E desc[UR14][R88.64], R57 ;  /* 0x0000003958001986 */ /* 0x000fe2000c10190e */
[----:B------:R-:W-:-:S04]  /*5a90*/  IADD3 R90, P1, R22, UR8, RZ ;  /* 0x00000008165a7c10 */ /* 0x000fc8000ff3e0ff */
[----:B------:R-:W-:Y:S02]  /*5aa0*/  IADD3.X R91, R23, UR7, RZ, P1, !PT ;  /* 0x00000007175b7c10 */ /* 0x000fe40008ffe4ff */
[----:B------:R-:W-:-:S04]  /*5ab0*/  IADD3 R58, P1, R90, UR8, RZ ;  /* 0x000000085a3a7c10 */ /* 0x000fc8000ff3e0ff */
[----:B------:R-:W-:Y:S02]  /*5ac0*/  IADD3.X R59, R91, UR7, RZ, P1, !PT ;  /* 0x000000075b3b7c10 */ /* 0x000fe40008ffe4ff */
[----:B------:R-:W-:-:S04]  /*5ad0*/  IADD3 R20, P1, R90, UR8, RZ ;  /* 0x000000085a147c10 */ /* 0x000fc8000ff3e0ff */
[----:B------:R-:W-:Y:S02]  /*5ae0*/  IADD3.X R21, R91, UR7, RZ, P1, !PT ;  /* 0x000000075b157c10 */ /* 0x000fe40008ffe4ff */
[----:B------:R-:W-:-:S04]  /*5af0*/  IADD3 R16, P1, R58, UR8, RZ ;  /* 0x000000083a107c10 */ /* 0x000fc8000ff3e0ff */
[----:B-1----:R-:W-:Y:S02]  /*5b00*/  IADD3.X R17, R59, UR7, RZ, P1, !PT ;  /* 0x000000073b117c10 */ /* 0x002fe40008ffe4ff */
[----:B------:R-:W-:-:S04]  /*5b10*/  IADD3 R14, P1, R20, UR8, RZ ;  /* 0x00000008140e7c10 */ /* 0x000fc8000ff3e0ff */
[----:B------:R-:W-:Y:S02]  /*5b20*/  IADD3.X R15, R21, UR7, RZ, P1, !PT ;  /* 0x00000007150f7c10 */ /* 0x000fe40008ffe4ff */
[----:B------:R-:W-:-:S13]  /*5b30*/  ISETP.GT.AND P1, PT, R5, RZ, P3 ;  /* 0x000000ff0500720c */ /* 0x000fda0001f24270 */
[----:B------:R0:W-:Y:S01]  /*5b40*/  @P1 STG.E desc[UR14][R90.64], R65 ;  /* 0x000000415a001986 */ /* 0x0001e2000c10190e */
[----:B------:R-:W-:Y:S01]  /*5b50*/  ISETP.GT.AND P1, PT, R5, 0x8, P4 ;  /* 0x000000080500780c */ /* 0x000fe20002724270 */
[----:B0-----:R-:W-:-:S12]  /*5b60*/  FMUL R65, R68, R133 ;  /* 0x0000008544417220 */ /* 0x001fd80000400000 */
[----:B------:R-:W-:Y:S02]  /*5b70*/  @P1 IMAD.MOV.U32 R56, RZ, RZ, R88 ;  /* 0x000000ffff381224 */ /* 0x000fe400078e0058 */
[----:B------:R-:W-:-:S05]  /*5b80*/  @P1 IMAD.MOV.U32 R57, RZ, RZ, R89 ;  /* 0x000000ffff391224 */ /* 0x000fca00078e0059 */
[----:B------:R0:W-:Y:S01]  /*5b90*/  @P1 STG.E desc[UR14][R56.64+0x20], R61 ;  /* 0x0000203d38001986 */ /* 0x0001e2000c10190e */
[----:B------:R-:W-:Y:S02]  /*5ba0*/  ISETP.GT.AND P1, PT, R5, 0x8, P3 ;  /* 0x000000080500780c */ /* 0x000fe40001f24270 */
[----:B------:R-:W-:Y:S01]  /*5bb0*/  ISETP.GT.AND P3, PT, R118, 0x18, PT ;  /* 0x000000187600780c */ /* 0x000fe20003f64270 */
[----:B0-----:R-:W-:-:S10]  /*5bc0*/  FMUL R61, R69, R133 ;  /* 0x00000085453d7220 */ /* 0x001fd40000400000 */
[----:B------:R-:W-:Y:S02]  /*5bd0*/  @P1 IMAD.MOV.U32 R56, RZ, RZ, R90 ;  /* 0x000000ffff381224 */ /* 0x000fe400078e005a */
[----:B------:R-:W-:-:S05]  /*5be0*/  @P1 IMAD.MOV.U32 R57, RZ, RZ, R91 ;  /* 0x000000ffff391224 */ /* 0x000fca00078e005b */
[----:B------:R0:W-:Y:S01]  /*5bf0*/  @P1 STG.E desc[UR14][R56.64+0x20], R67 ;  /* 0x0000204338001986 */ /* 0x0001e2000c10190e */
[----:B------:R-:W-:-:S04]  /*5c00*/  IADD3 R92, P1, R88, UR8, RZ ;  /* 0x00000008585c7c10 */ /* 0x000fc8000ff3e0ff */
[----:B------:R-:W-:Y:S02]  /*5c10*/  IADD3.X R93, R89, UR7, RZ, P1, !PT ;  /* 0x00000007595d7c10 */ /* 0x000fe40008ffe4ff */
[----:B------:R-:W-:Y:S01]  /*5c20*/  ISETP.GT.AND P1, PT, R5, RZ, P3 ;  /* 0x000000ff0500720c */ /* 0x000fe20001f24270 */
[----:B0-----:R-:W-:-:S12]  /*5c30*/  FMUL R67, R71, R133 ;  /* 0x0000008547437220 */ /* 0x001fd80000400000 */
[----:B------:R0:W-:Y:S01]  /*5c40*/  @P1 STG.E desc[UR14][R92.64], R65 ;  /* 0x000000415c001986 */ /* 0x0001e2000c10190e */
[----:B------:R-:W-:Y:S01]  /*5c50*/  ISETP.GT.AND P1, PT, R5, RZ, P2 ;  /* 0x000000ff0500720c */ /* 0x000fe20001724270 */
[----:B0-----:R-:W-:-:S12]  /*5c60*/  FMUL R65, R70, R133 ;  /* 0x0000008546417220 */ /* 0x001fd80000400000 */
[----:B------:R-:W-:Y:S01]  /*5c70*/  @P1 STG.E desc[UR14][R58.64], R61 ;  /* 0x0000003d3a001986 */ /* 0x000fe2000c10190e */
[----:B------:R-:W-:-:S04]  /*5c80*/  IADD3 R68, P1, R88, UR8, RZ ;  /* 0x0000000858447c10 */ /* 0x000fc8000ff3e0ff */
[----:B------:R-:W-:Y:S02]  /*5c90*/  IADD3.X R69, R89, UR7, RZ, P1, !PT ;  /* 0x0000000759457c10 */ /* 0x000fe40008ffe4ff */
[----:B------:R-:W-:-:S04]  /*5ca0*/  IADD3 R62, P1, R16, UR8, RZ ;  /* 0x00000008103e7c10 */ /* 0x000fc8000ff3e0ff */
[----:B------:R-:W-:Y:S02]  /*5cb0*/  IADD3.X R63, R17, UR7, RZ, P1, !PT ;  /* 0x00000007113f7c10 */ /* 0x000fe40008ffe4ff */
[----:B------:R-:W-:-:S04]  /*5cc0*/  IADD3 R56, P1, R14, UR8, RZ ;  /* 0x000000080e387c10 */ /* 0x000fc8000ff3e0ff */
[----:B------:R-:W-:Y:S02]  /*5cd0*/  IADD3.X R57, R15, UR7, RZ, P1, !PT ;  /* 0x000000070f397c10 */ /* 0x000fe40008ffe4ff */
[----:B------:R-:W-:Y:S02]  /*5ce0*/  ISETP.GT.AND P1, PT, R5, 0x8, P3 ;  /* 0x000000080500780c */ /* 0x000fe40001f24270 */
[----:B------:R-:W-:-:S11]  /*5cf0*/  ISETP.GT.AND P3, PT, R118, 0x20, PT ;  /* 0x000000207600780c */ /* 0x000fd60003f64270 */
[----:B------:R-:W-:Y:S01]  /*5d00*/  @P1 STG.E desc[UR14][R68.64+0x20], R65 ;  /* 0x0000204144001986 */ /* 0x000fe2000c10190e */
[----:B------:R-:W-:Y:S02]  /*5d10*/  ISETP.GT.AND P1, PT, R5, 0x8, P2 ;  /* 0x000000080500780c */ /* 0x000fe40001724270 */
[----:B------:R-:W-:-:S11]  /*5d20*/  ISETP.GT.AND P2, PT, R118, 0x21, PT ;  /* 0x000000217600780c */ /* 0x000fd60003f44270 */
        /* <DEDUP_REMOVED lines=8> */
[----:B------:R0:W-:Y:S01]  /*5db0*/  @P1 STG.E desc[UR14][R16.64], R97 ;  /* 0x0000006110001986 */ /* 0x0001e2000c10190e */
[----:B------:R-:W-:-:S04]  /*5dc0*/  IADD3 R72, P1, R68, UR8, RZ ;  /* 0x0000000844487c10 */ /* 0x000fc8000ff3e0ff */
[----:B------:R-:W-:Y:S02]  /*5dd0*/  IADD3.X R73, R69, UR7, RZ, P1, !PT ;  /* 0x0000000745497c10 */ /* 0x000fe40008ffe4ff */
[----:B------:R-:W-:-:S04]  /*5de0*/  IADD3 R64, P1, R62, UR8, RZ ;  /* 0x000000083e407c10 */ /* 0x000fc8000ff3e0ff */
[----:B------:R-:W-:Y:S01]  /*5df0*/  IADD3.X R65, R63, UR7, RZ, P1, !PT ;  /* 0x000000073f417c10 */ /* 0x000fe20008ffe4ff */
[----:B0-----:R-:W-:Y:S01]  /*5e00*/  FMUL R97, R76, R133 ;  /* 0x000000854c617220 */ /* 0x001fe20000400000 */
[----:B------:R-:W-:-:S04]  /*5e10*/  IADD3 R60, P1, R56, UR8, RZ ;  /* 0x00000008383c7c10 */ /* 0x000fc8000ff3e0ff */
[----:B------:R-:W-:Y:S02]  /*5e20*/  IADD3.X R61, R57, UR7, RZ, P1, !PT ;  /* 0x00000007393d7c10 */ /* 0x000fe40008ffe4ff */
[----:B------:R-:W-:-:S13]  /*5e30*/  ISETP.GT.AND P1, PT, R5, 0x8, P3 ;  /* 0x000000080500780c */ /* 0x000fda0001f24270 */
[----:B------:R-:W-:Y:S01]  /*5e40*/  @P1 STG.E desc[UR14][R72.64+0x20], R67 ;  /* 0x0000204348001986 */ /* 0x000fe2000c10190e */
[----:B------:R-:W-:-:S13]  /*5e50*/  ISETP.GT.AND P1, PT, R5, 0x8, P2 ;  /* 0x000000080500780c */ /* 0x000fda0001724270 */
[----:B------:R-:W-:Y:S01]  /*5e60*/  @P1 STG.E desc[UR14][R14.64+0x20], R95 ;  /* 0x0000205f0e001986 */ /* 0x000fe2000c10190e */
[----:B------:R-:W-:-:S04]  /*5e70*/  IADD3 R74, P1, R70, UR8, RZ ;  /* 0x00000008464a7c10 */ /* 0x000fc8000ff3e0ff */
[----:B------:R-:W-:Y:S02]  /*5e80*/  IADD3.X R75, R71, UR7, RZ, P1, !PT ;  /* 0x00000007474b7c10 */ /* 0x000fe40008ffe4ff */
[----:B------:R-:W-:-:S04]  /*5e90*/  ISETP.GT.AND P1, PT, R118, 0x28, PT ;  /* 0x000000287600780c */ /* 0x000fc80003f24270 */
[----:B------:R-:W-:Y:S02]  /*5ea0*/  ISETP.GT.AND P2, PT, R5, RZ, P1 ;  /* 0x000000ff0500720c */ /* 0x000fe40000f44270 */
[----:B------:R-:W-:-:S11]  /*5eb0*/  P2R R98, PR, RZ, 0x2 ;  /* 0x00000002ff627803 */ /* 0x000fd60000000000 */
[----:B------:R0:W-:Y:S01]  /*5ec0*/  @P2 STG.E desc[UR14][R74.64], R97 ;  /* 0x000000614a002986 */ /* 0x0001e2000c10190e */
[----:B------:R-:W-:-:S04]  /*5ed0*/  ISETP.GT.AND P2, PT, R118, 0x29, PT ;  /* 0x000000297600780c */ /* 0x000fc80003f44270 */
[----:B------:R-:W-:Y:S02]  /*5ee0*/  ISETP.GT.AND P3, PT, R5, RZ, P2 ;  /* 0x000000ff0500720c */ /* 0x000fe40001764270 */
[----:B------:R-:W-:Y:S01]  /*5ef0*/  P2R R6, PR, RZ, 0x4 ;  /* 0x00000004ff067803 */ /* 0x000fe20000000000 */
[----:B0-----:R-:W-:-:S10]  /*5f00*/  FMUL R97, R80, R133 ;  /* 0x0000008550617220 */ /* 0x001fd40000400000 */
[----:B------:R0:W-:Y:S01]  /*5f10*/  @P3 STG.E desc[UR14][R62.64], R99 ;  /* 0x000000633e003986 */ /* 0x0001e2000c10190e */
[----:B------:R-:W-:-:S04]  /*5f20*/  IADD3 R76, P3, R72, UR8, RZ ;  /* 0x00000008484c7c10 */ /* 0x000fc8000ff7e0ff */
[----:B------:R-:W-:Y:S02]  /*5f30*/  IADD3.X R77, R73, UR7, RZ, P3, !PT ;  /* 0x00000007494d7c10 */ /* 0x000fe40009ffe4ff */
[----:B------:R-:W-:-:S04]  /*5f40*/  IADD3 R66, P3, R64, UR8, RZ ;  /* 0x0000000840427c10 */ /* 0x000fc8000ff7e0ff */
[----:B------:R-:W-:Y:S01]  /*5f50*/  IADD3.X R67, R65, UR7, RZ, P3, !PT ;  /* 0x0000000741437c10 */ /* 0x000fe20009ffe4ff */
[----:B0-----:R-:W-:Y:S01]  /*5f60*/  FMUL R99, R81, R133 ;  /* 0x0000008551637220 */ /* 0x001fe20000400000 */
[----:B------:R-:W-:-:S13]  /*5f70*/  ISETP.GT.AND P3, PT, R5, 0x8, P1 ;  /* 0x000000080500780c */ /* 0x000fda0000f64270 */
[----:B------:R0:W-:Y:S01]  /*5f80*/  @P3 STG.E desc[UR14][R76.64+0x20], R101 ;  /* 0x000020654c003986 */ /* 0x0001e2000c10190e */
[C---:B------:R-:W-:Y:S02]  /*5f90*/  ISETP.GT.AND P3, PT, R5.reuse, 0x8, P2 ;  /* 0x000000080500780c */ /* 0x040fe40001764270 */
[C---:B------:R-:W-:Y:S02]  /*5fa0*/  ISETP.GT.AND P2, PT, R5.reuse, 0x80, P0 ;  /* 0x000000800500780c */ /* 0x040fe40000744270 */
[----:B------:R-:W-:Y:S01]  /*5fb0*/  ISETP.GT.AND P0, PT, R5, 0x88, P0 ;  /* 0x000000880500780c */ /* 0x000fe20000704270 */
[----:B0-----:R-:W-:-:S08]  /*5fc0*/  FMUL R101, R82, R133 ;  /* 0x0000008552657220 */ /* 0x001fd00000400000 */
[----:B------:R-:W-:Y:S01]  /*5fd0*/  @P3 STG.E desc[UR14][R56.64+0x20], R79 ;  /* 0x0000204f38003986 */ /* 0x000fe2000c10190e */
[----:B------:R-:W-:-:S04]  /*5fe0*/  IADD3 R94, P3, R74, UR8, RZ ;  /* 0x000000084a5e7c10 */ /* 0x000fc8000ff7e0ff */
[----:B------:R-:W-:Y:S02]  /*5ff0*/  IADD3.X R95, R75, UR7, RZ, P3, !PT ;  /* 0x000000074b5f7c10 */ /* 0x000fe40009ffe4ff */
[----:B------:R-:W-:-:S04]  /*6000*/  ISETP.GT.AND P3, PT, R118, 0x30, PT ;  /* 0x000000307600780c */ /* 0x000fc80003f64270 */
[----:B------:R-:W-:-:S13]  /*6010*/  ISETP.GT.AND P4, PT, R5, RZ, P3 ;  /* 0x000000ff0500720c */ /* 0x000fda0001f84270 */
[----:B------:R-:W-:Y:S01]  /*6020*/  @P4 STG.E desc[UR14][R94.64], R97 ;  /* 0x000000615e004986 */ /* 0x000fe2000c10190e */
[----:B------:R-:W-:-:S04]  /*6030*/  ISETP.GT.AND P4, PT, R118, 0x31, PT ;  /* 0x000000317600780c */ /* 0x000fc80003f84270 */
[----:B------:R-:W-:-:S13]  /*6040*/  ISETP.GT.AND P5, PT, R5, RZ, P4 ;  /* 0x000000ff0500720c */ /* 0x000fda00027a4270 */
[----:B------:R0:W-:Y:S01]  /*6050*/  @P5 STG.E desc[UR14][R64.64], R99 ;  /* 0x0000006340005986 */ /* 0x0001e2000c10190e */
[----:B------:R-:W-:-:S04]  /*6060*/  IADD3 R80, P5, R76, UR8, RZ ;  /* 0x000000084c507c10 */ /* 0x000fc8000ffbe0ff */
[----:B------:R-:W-:Y:S02]  /*6070*/  IADD3.X R81, R77, UR7, RZ, P5, !PT ;  /* 0x000000074d517c10 */ /* 0x000fe4000affe4ff */
[----:B------:R-:W-:Y:S01]  /*6080*/  ISETP.GT.AND P5, PT, R5, 0x8, P3 ;  /* 0x000000080500780c */ /* 0x000fe20001fa4270 */
[----:B0-----:R-:W-:-:S12]  /*6090*/  FMUL R99, R84, R133 ;  /* 0x0000008554637220 */ /* 0x001fd80000400000 */
[----:B------:R0:W-:Y:S01]  /*60a0*/  @P5 STG.E desc[UR14][R80.64+0x20], R101 ;  /* 0x0000206550005986 */ /* 0x0001e2000c10190e */
[----:B------:R-:W-:-:S04]  /*60b0*/  IADD3 R78, P5, R94, UR8, RZ ;  /* 0x000000085e4e7c10 */ /* 0x000fc8000ffbe0ff */
[----:B------:R-:W-:Y:S02]  /*60c0*/  IADD3.X R79, R95, UR7, RZ, P5, !PT ;  /* 0x000000075f4f7c10 */ /* 0x000fe4000affe4ff */
[----:B------:R-:W-:Y:S01]  /*60d0*/  ISETP.GT.AND P5, PT, R5, 0x8, P4 ;  /* 0x000000080500780c */ /* 0x000fe200027a4270 */
[----:B0-----:R-:W-:-:S12]  /*60e0*/  FMUL R101, R86, R133 ;  /* 0x0000008556657220 */ /* 0x001fd80000400000 */
[----:B------:R-:W-:Y:S01]  /*60f0*/  @P5 STG.E desc[UR14][R60.64+0x20], R103 ;  /* 0x000020673c005986 */ /* 0x000fe2000c10190e */
[----:B------:R-:W-:-:S04]  /*6100*/  IADD3 R82, P5, R60, UR8, RZ ;  /* 0x000000083c527c10 */ /* 0x000fc8000ffbe0ff */
[----:B------:R-:W-:Y:S02]  /*6110*/  IADD3.X R83, R61, UR7, RZ, P5, !PT ;  /* 0x000000073d537c10 */ /* 0x000fe4000affe4ff */
[----:B------:R-:W-:-:S04]  /*6120*/  ISETP.GT.AND P5, PT, R118, 0x38, PT ;  /* 0x000000387600780c */ /* 0x000fc80003fa4270 */
[----:B------:R-:W-:-:S13]  /*6130*/  ISETP.GT.AND P6, PT, R5, RZ, P5 ;  /* 0x000000ff0500720c */ /* 0x000fda0002fc4270 */
[----:B------:R0:W-:Y:S01]  /*6140*/  @P6 STG.E desc[UR14][R78.64], R99 ;  /* 0x000000634e006986 */ /* 0x0001e2000c10190e */
[----:B------:R-:W-:-:S04]  /*6150*/  IADD3 R96, P6, R80, UR8, RZ ;  /* 0x0000000850607c10 */ /* 0x000fc8000ffde0ff */
[----:B------:R-:W-:Y:S02]  /*6160*/  IADD3.X R97, R81, UR7, RZ, P6, !PT ;  /* 0x0000000751617c10 */ /* 0x000fe4000b7fe4ff */
[----:B------:R-:W-:-:S04]  /*6170*/  ISETP.GT.AND P6, PT, R118, 0x39, PT ;  /* 0x000000397600780c */ /* 0x000fc80003fc4270 */
[----:B------:R-:W-:Y:S01]  /*6180*/  ISETP.GT.AND P1, PT, R5, RZ, P6 ;  /* 0x000000ff0500720c */ /* 0x000fe20003724270 */
[----:B0-----:R-:W-:-:S12]  /*6190*/  FMUL R99, R24, R133 ;  /* 0x0000008518637220 */ /* 0x001fd80000400000 */
[----:B------:R0:W-:Y:S01]  /*61a0*/  @P1 STG.E desc[UR14][R66.64], R85 ;  /* 0x0000005542001986 */ /* 0x0001e2000c10190e */
[----:B------:R-:W-:Y:S01]  /*61b0*/  ISETP.GT.AND P1, PT, R5, 0x8, P5 ;  /* 0x000000080500780c */ /* 0x000fe20002f24270 */
[----:B0-----:R-:W-:-:S12]  /*61c0*/  FMUL R85, R26, R133 ;  /* 0x000000851a557220 */ /* 0x001fd80000400000 */
[----:B------:R-:W-:Y:S01]  /*61d0*/  @P1 STG.E desc[UR14][R96.64+0x20], R101 ;  /* 0x0000206560001986 */ /* 0x000fe2000c10190e */
[----:B------:R-:W-:-:S13]  /*61e0*/  ISETP.GT.AND P1, PT, R5, 0x8, P6 ;  /* 0x000000080500780c */ /* 0x000fda0003724270 */
[----:B------:R0:W-:Y:S01]  /*61f0*/  @P1 STG.E desc[UR14][R82.64+0x20], R87 ;  /* 0x0000205752001986 */ /* 0x0001e2000c10190e */
[----:B------:R-:W-:-:S03]  /*6200*/  ISETP.GT.AND P1, PT, R118, 0x1, PT ;  /* 0x000000017600780c */ /* 0x000fc60003f24270 */
[----:B------:R-:W-:Y:S01]  /*6210*/  @P2 STG.E desc[UR14][R10.64+0x200], R99 ;  /* 0x000200630a002986 */ /* 0x000fe2000c10190e */
[----:B------:R-:W-:Y:S02]  /*6220*/  ISETP.GT.AND P1, PT, R5, 0x80, P1 ;  /* 0x000000800500780c */ /* 0x000fe40000f24270 */
[----:B------:R-:W-:Y:S01]  /*6230*/  ISETP.NE.AND P2, PT, R6, RZ, PT ;  /* 0x000000ff0600720c */ /* 0x000fe20003f45270 */
[----:B0-----:R-:W-:-:S10]  /*6240*/  FMUL R87, R28, R133 ;  /* 0x000000851c577220 */ /* 0x001fd40000400000 */
[----:B------:R-:W-:Y:S01]  /*6250*/  @P1 STG.E desc[UR14][R12.64+0x200], R25 ;  /* 0x000200190c001986 */ /* 0x000fe2000c10190e */
[----:B------:R-:W-:-:S03]  /*6260*/  ISETP.NE.AND P1, PT, R98, RZ, PT ;  /* 0x000000ff6200720c */ /* 0x000fc60003f25270 */
[----:B------:R0:W-:Y:S01]  /*6270*/  @P0 STG.E desc[UR14][R10.64+0x220], R85 ;  /* 0x000220550a000986 */ /* 0x0001e2000c10190e */
[----:B------:R-:W-:-:S04]  /*6280*/  ISETP.GT.AND P0, PT, R118, 0x1, PT ;  /* 0x000000017600780c */ /* 0x000fc80003f04270 */
[----:B------:R-:W-:Y:S01]  /*6290*/  ISETP.GT.AND P0, PT, R5, 0x88, P0 ;  /* 0x000000880500780c */ /* 0x000fe20000704270 */
[----:B0-----:R-:W-:-:S12]  /*62a0*/  FMUL R11, R30, R133 ;  /* 0x000000851e0b7220 */ /* 0x001fd80000400000 */
[----:B------:R0:W-:Y:S01]  /*62b0*/  @P0 STG.E desc[UR14][R12.64+0x220], R27 ;  /* 0x0002201b0c000986 */ /* 0x0001e2000c10190e */
[----:B------:R-:W-:-:S04]  /*62c0*/  ISETP.GT.AND P0, PT, R118, 0x8, PT ;  /* 0x000000087600780c */ /* 0x000fc80003f04270 */
[----:B------:R-:W-:Y:S01]  /*62d0*/  ISETP.GT.AND P0, PT, R5, 0x80, P0 ;  /* 0x000000800500780c */ /* 0x000fe20000704270 */
[----:B0-----:R-:W-:-:S12]  /*62e0*/  FMUL R13, R32, R133 ;  /* 0x00000085200d7220 */ /* 0x001fd80000400000 */
[----:B------:R-:W-:Y:S01]  /*62f0*/  @P0 STG.E desc[UR14][R18.64+0x200], R87 ;  /* 0x0002005712000986 */ /* 0x000fe2000c10190e */
[----:B------:R-:W-:-:S04]  /*6300*/  ISETP.GT.AND P0, PT, R118, 0x9, PT ;  /* 0x000000097600780c */ /* 0x000fc80003f04270 */
[----:B------:R-:W-:-:S13]  /*6310*/  ISETP.GT.AND P0, PT, R5, 0x80, P0 ;  /* 0x000000800500780c */ /* 0x000fda0000704270 */
[----:B------:R-:W-:Y:S01]  /*6320*/  @P0 STG.E desc[UR14][R22.64+0x200], R29 ;  /* 0x0002001d16000986 */ /* 0x000fe2000c10190e */
[----:B------:R-:W-:-:S04]  /*6330*/  ISETP.GT.AND P0, PT, R118, 0x8, PT ;  /* 0x000000087600780c */ /* 0x000fc80003f04270 */
[----:B------:R-:W-:-:S13]  /*6340*/  ISETP.GT.AND P0, PT, R5, 0x88, P0 ;  /* 0x000000880500780c */ /* 0x000fda0000704270 */
[----:B------:R0:W-:Y:S01]  /*6350*/  @P0 STG.E desc[UR14][R18.64+0x220], R11 ;  /* 0x0002200b12000986 */ /* 0x0001e2000c10190e */
[----:B------:R-:W-:-:S04]  /*6360*/  ISETP.GT.AND P0, PT, R118, 0x9, PT ;  /* 0x000000097600780c */ /* 0x000fc80003f04270 */
[----:B------:R-:W-:Y:S01]  /*6370*/  ISETP.GT.AND P0, PT, R5, 0x88, P0 ;  /* 0x000000880500780c */ /* 0x000fe20000704270 */
[----:B0-----:R-:W-:-:S12]  /*6380*/  FMUL R19, R34, R133 ;  /* 0x0000008522137220 */ /* 0x001fd80000400000 */
[----:B------:R-:W-:Y:S01]  /*6390*/  @P0 STG.E desc[UR14][R22.64+0x220], R31 ;  /* 0x0002201f16000986 */ /* 0x000fe2000c10190e */
[----:B------:R-:W-:-:S04]  /*63a0*/  ISETP.GT.AND P0, PT, R118, 0x10, PT ;  /* 0x000000107600780c */ /* 0x000fc80003f04270 */
[----:B------:R-:W-:-:S13]  /*63b0*/  ISETP.GT.AND P0, PT, R5, 0x80, P0 ;  /* 0x000000800500780c */ /* 0x000fda0000704270 */
[----:B------:R-:W-:Y:S02]  /*63c0*/  @P0 IMAD.MOV.U32 R10, RZ, RZ, R88 ;  /* 0x000000ffff0a0224 */ /* 0x000fe400078e0058 */
[----:B------:R-:W-:-:S05]  /*63d0*/  @P0 IMAD.MOV.U32 R11, RZ, RZ, R89 ;  /* 0x000000ffff0b0224 */ /* 0x000fca00078e0059 */
[----:B------:R0:W-:Y:S01]  /*63e0*/  @P0 STG.E desc[UR14][R10.64+0x200], R13 ;  /* 0x0002000d0a000986 */ /* 0x0001e2000c10190e */
[----:B------:R-:W-:-:S04]  /*63f0*/  ISETP.GT.AND P0, PT, R118, 0x11, PT ;  /* 0x000000117600780c */ /* 0x000fc80003f04270 */
[----:B------:R-:W-:Y:S01]  /*6400*/  ISETP.GT.AND P0, PT, R5, 0x80, P0 ;  /* 0x000000800500780c */ /* 0x000fe20000704270 */
[----:B0-----:R-:W-:-:S12]  /*6410*/  FMUL R13, R36, R133 ;  /* 0x00000085240d7220 */ /* 0x001fd80000400000 */
[----:B------:R-:W-:Y:S02]  /*6420*/  @P0 IMAD.MOV.U32 R10, RZ, RZ, R90 ;  /* 0x000000ffff0a0224 */ /* 0x000fe400078e005a */
[----:B------:R-:W-:-:S05]  /*6430*/  @P0 IMAD.MOV.U32 R11, RZ, RZ, R91 ;  /* 0x000000ffff0b0224 */ /* 0x000fca00078e005b */
        /* <DEDUP_REMOVED lines=36> */
[C---:B------:R-:W-:Y:S02]  /*6680*/  ISETP.GT.AND P0, PT, R5.reuse, 0x80, P1 ;  /* 0x000000800500780c */ /* 0x040fe40000f04270 */
[----:B------:R-:W-:-:S11]  /*6690*/  ISETP.GT.AND P1, PT, R5, 0x88, P1 ;  /* 0x000000880500780c */ /* 0x000fd60000f24270 */
[----:B------:R0:W-:Y:S01]  /*66a0*/  @P0 STG.E desc[UR14][R74.64+0x200], R13 ;  /* 0x0002000d4a000986 */ /* 0x0001e2000c10190e */
[C---:B------:R-:W-:Y:S02]  /*66b0*/  ISETP.GT.AND P0, PT, R5.reuse, 0x80, P2 ;  /* 0x000000800500780c */ /* 0x040fe40001704270 */
[----:B------:R-:W-:Y:S01]  /*66c0*/  ISETP.GT.AND P2, PT, R5, 0x88, P2 ;  /* 0x000000880500780c */ /* 0x000fe20001744270 */
[----:B0-----:R-:W-:-:S10]  /*66d0*/  FMUL R13, R48, R133 ;  /* 0x00000085300d7220 */ /* 0x001fd40000400000 */
[----:B------:R-:W-:Y:S01]  /*66e0*/  @P0 STG.E desc[UR14][R62.64+0x200], R45 ;  /* 0x0002002d3e000986 */ /* 0x000fe2000c10190e */
[C---:B------:R-:W-:Y:S02]  /*66f0*/  ISETP.GT.AND P0, PT, R5.reuse, 0x80, P3 ;  /* 0x000000800500780c */ /* 0x040fe40001f04270 */
[C---:B------:R-:W-:Y:S01]  /*6700*/  ISETP.GT.AND P3, PT, R5.reuse, 0x88, P3 ;  /* 0x000000880500780c */ /* 0x040fe20001f64270 */
[----:B------:R0:W-:Y:S01]  /*6710*/  @P1 STG.E desc[UR14][R76.64+0x220], R11 ;  /* 0x0002200b4c001986 */ /* 0x0001e2000c10190e */
[C---:B------:R-:W-:Y:S02]  /*6720*/  ISETP.GT.AND P1, PT, R5.reuse, 0x80, P4 ;  /* 0x000000800500780c */ /* 0x040fe40002724270 */
[C---:B------:R-:W-:Y:S01]  /*6730*/  ISETP.GT.AND P4, PT, R5.reuse, 0x88, P4 ;  /* 0x000000880500780c */ /* 0x040fe20002784270 */
[----:B------:R-:W-:Y:S06]  /*6740*/  @P2 STG.E desc[UR14][R56.64+0x220], R47 ;  /* 0x0002202f38002986 */ /* 0x000fec000c10190e */
[----:B------:R1:W-:Y:S01]  /*6750*/  @P0 STG.E desc[UR14][R94.64+0x200], R13 ;  /* 0x0002000d5e000986 */ /* 0x0003e2000c10190e */
[C---:B------:R-:W-:Y:S01]  /*6760*/  ISETP.GT.AND P0, PT, R5.reuse, 0x80, P6 ;  /* 0x000000800500780c */ /* 0x040fe20003704270 */
[----:B0-----:R-:W-:Y:S01]  /*6770*/  FMUL R11, R52, R133 ;  /* 0x00000085340b7220 */ /* 0x001fe20000400000 */
[C---:B------:R-:W-:Y:S01]  /*6780*/  ISETP.GT.AND P6, PT, R5.reuse, 0x88, P6 ;  /* 0x000000880500780c */ /* 0x040fe200037c4270 */
[----:B------:R0:W-:Y:S01]  /*6790*/  @P1 STG.E desc[UR14][R64.64+0x200], R49 ;  /* 0x0002003140001986 */ /* 0x0001e2000c10190e */
[----:B------:R-:W-:-:S02]  /*67a0*/  ISETP.GT.AND P1, PT, R5, 0x80, P5 ;  /* 0x000000800500780c */ /* 0x000fc40002f24270 */
[----:B------:R-:W-:Y:S01]  /*67b0*/  ISETP.GT.AND P5, PT, R5, 0x88, P5 ;  /* 0x000000880500780c */ /* 0x000fe20002fa4270 */
[-C--:B------:R-:W-:Y:S01]  /*67c0*/  FMUL R5, R50, R133.reuse ;  /* 0x0000008532057220 */ /* 0x080fe20000400000 */
[----:B-1----:R-:W-:-:S04]  /*67d0*/  FMUL R13, R54, R133 ;  /* 0x00000085360d7220 */ /* 0x002fc80000400000 */
[----:B------:R0:W-:Y:S04]  /*67e0*/  @P3 STG.E desc[UR14][R80.64+0x220], R5 ;  /* 0x0002200550003986 */ /* 0x0001e8000c10190e */
[----:B------:R0:W-:Y:S04]  /*67f0*/  @P4 STG.E desc[UR14][R60.64+0x220], R51 ;  /* 0x000220333c004986 */ /* 0x0001e8000c10190e */
[----:B------:R0:W-:Y:S04]  /*6800*/  @P1 STG.E desc[UR14][R78.64+0x200], R11 ;  /* 0x0002000b4e001986 */ /* 0x0001e8000c10190e */
[----:B------:R0:W-:Y:S04]  /*6810*/  @P0 STG.E desc[UR14][R66.64+0x200], R53 ;  /* 0x0002003542000986 */ /* 0x0001e8000c10190e */
[----:B------:R0:W-:Y:S04]  /*6820*/  @P5 STG.E desc[UR14][R96.64+0x220], R13 ;  /* 0x0002200d60005986 */ /* 0x0001e8000c10190e */
[----:B------:R0:W-:Y:S02]  /*6830*/  @P6 STG.E desc[UR14][R82.64+0x220], R55 ;  /* 0x0002203752006986 */ /* 0x0001e4000c10190e */
.L_x_150:
[----:B------:R-:W-:Y:S05]  /*6840*/  BSYNC B0 ;  /* 0x0000000000007941 */ /* 0x000fea0003800000 */
.L_x_26:
[----:B------:R-:W-:Y:S01]  /*6850*/  IADD3 R2, P0, R2, UR30, RZ ;  /* 0x0000001e02027c10 */ /* 0x000fe2000ff1e0ff */
[----:B------:R-:W-:Y:S01]  /*6860*/  ULDC.64 UR8, c[0x0][0x750] ;  /* 0x0001d40000087ab9 */ /* 0x000fe20000000a00 */
[----:B0-----:R-:W-:Y:S01]  /*6870*/  PRMT R5, RZ, 0x7610, R5 ;  /* 0x00007610ff057816 */ /* 0x001fe20000000005 */
[----:B------:R-:W-:Y:S01]  /*6880*/  IMAD.MOV.U32 R12, RZ, RZ, -0x1 ;  /* 0xffffffffff0c7424 */ /* 0x000fe200078e00ff */
[----:B------:R-:W-:Y:S01]  /*6890*/  IADD3.X R3, R3, UR4, RZ, P0, !PT ;  /* 0x0000000403037c10 */ /* 0x000fe200087fe4ff */
[----:B------:R-:W-:Y:S01]  /*68a0*/  IMAD.MOV.U32 R6, RZ, RZ, -0x1 ;  /* 0xffffffffff067424 */ /* 0x000fe200078e00ff */
[----:B------:R-:W-:-:S04]  /*68b0*/  ISETP.GE.U32.AND P0, PT, R2, UR8, PT ;  /* 0x0000000802007c0c */ /* 0x000fc8000bf06070 */
[----:B------:R-:W-:-:S13]  /*68c0*/  ISETP.GE.U32.AND.EX P0, PT, R3, UR9, PT, P0 ;  /* 0x0000000903007c0c */ /* 0x000fda000bf06100 */
[----:B------:R-:W-:Y:S05]  /*68d0*/  @P0 BRA `(.L_x_151) ;  /* 0x0000000400540947 */ /* 0x000fea0003800000 */
[----:B------:R-:W0:Y:S01]  /*68e0*/  LDC.64 R16, c[0x0][0x728] ;  /* 0x0001ca00ff107b82 */ /* 0x000e220000000a00 */
[----:B------:R-:W0:Y:S01]  /*68f0*/  S2R R22, SR_CTAID.X ;  /* 0x0000000000167919 */ /* 0x000e220000002500 */
[----:B------:R-:W-:Y:S02]  /*6900*/  IMAD.MOV.U32 R14, RZ, RZ, R2 ;  /* 0x000000ffff0e7224 */ /* 0x000fe400078e0002 */
[----:B------:R-:W-:Y:S01]  /*6910*/  IMAD.MOV.U32 R15, RZ, RZ, R3 ;  /* 0x000000ffff0f7224 */ /* 0x000fe200078e0003 */
[----:B------:R-:W0:Y:S03]  /*6920*/  S2R R23, SR_CTAID.Y ;  /* 0x0000000000177919 */ /* 0x000e260000002600 */
[----:B------:R-:W2:Y:S08]  /*6930*/  LDC R6, c[0x0][0x730] ;  /* 0x0001cc00ff067b82 */ /* 0x000eb00000000800 */
[----:B-1----:R-:W1:Y:S01]  /*6940*/  LDC.64 R20, c[0x0][0x720] ;  /* 0x0001c800ff147b82 */ /* 0x002e620000000a00 */
        /* <DEDUP_REMOVED lines=13> */
.L_x_152:
[-CC-:B------:R-:W-:Y:S01]  /*6a20*/  SHF.R.U64 R18, R14, R6.reuse, R15.reuse ;  /* 0x000000060e127219 */ /* 0x180fe2000000120f */
[----:B------:R-:W0:Y:S01]  /*6a30*/  LDC.64 R30, c[0x0][0x740] ;  /* 0x0001d000ff1e7b82 */ /* 0x000e220000000a00 */
[----:B------:R-:W-:Y:S01]  /*6a40*/  SHF.R.U32.HI R5, RZ, R6, R15 ;  /* 0x00000006ff057219 */ /* 0x000fe2000001160f */
[----:B------:R-:W-:Y:S01]  /*6a50*/  ULDC UR7, c[0x0][0x150] ;  /* 0x0000540000077ab9 */ /* 0x000fe20000000800 */
[----:B------:R-:W-:Y:S02]  /*6a60*/  IADD3 R13, P0, RZ, -R18, RZ ;  /* 0x80000012ff0d7210 */ /* 0x000fe40007f1e0ff */
[----:B------:R-:W-:-:S03]  /*6a70*/  I2FP.F32.U32 R14, R22 ;  /* 0x00000016000e7245 */ /* 0x000fc60000201000 */
[----:B------:R-:W1:Y:S01]  /*6a80*/  LDC R12, c[0x0][0x718] ;  /* 0x0001c600ff0c7b82 */ /* 0x000e620000000800 */
[----:B------:R-:W-:Y:S02]  /*6a90*/  IMAD.X R5, RZ, RZ, ~R5, P0 ;  /* 0x000000ffff057224 */ /* 0x000fe400000e0e05 */
[----:B------:R-:W-:Y:S01]  /*6aa0*/  FMUL R14, R14, UR7 ;  /* 0x000000070e0e7c20 */ /* 0x000fe20008400000 */
[----:B------:R-:W-:Y:S01]  /*6ab0*/  IMAD.WIDE.U32 R10, R13, R20, R2 ;  /* 0x000000140d0a7225 */ /* 0x000fe200078e0002 */
[----:B------:R-:W-:-:S03]  /*6ac0*/  ULDC UR7, c[0x0][0x154] ;  /* 0x0000550000077ab9 */ /* 0x000fc60000000800 */
[----:B------:R-:W-:Y:S01]  /*6ad0*/  IMAD R6, R5, R20, RZ ;  /* 0x0000001405067224 */ /* 0x000fe200078e02ff */
[----:B------:R-:W2:Y:S01]  /*6ae0*/  LDC R26, c[0x0][0x708] ;  /* 0x0001c200ff1a7b82 */ /* 0x000ea20000000800 */
[----:B------:R-:W3:Y:S02]  /*6af0*/  F2I.U32.TRUNC.NTZ R14, R14 ;  /* 0x0000000e000e7305 */ /* 0x000ee4000020f000 */
[----:B------:R-:W-:Y:S01]  /*6b00*/  IMAD R5, R13, R21, R6 ;  /* 0x000000150d057224 */ /* 0x000fe200078e0206 */
[----:B------:R-:W-:-:S03]  /*6b10*/  I2FP.F32.U32 R6, R23 ;  /* 0x0000001700067245 */ /* 0x000fc60000201000 */
[----:B------:R-:W-:Y:S01]  /*6b20*/  IMAD.IADD R5, R11, 0x1, R5 ;  /* 0x000000010b057824 */ /* 0x000fe200078e0205 */
[----:B------:R-:W4:Y:S01]  /*6b30*/  LDC R28, c[0x0][0x758] ;  /* 0x0001d600ff1c7b82 */ /* 0x000f220000000800 */
[----:B0-----:R-:W-:-:S04]  /*6b40*/  ISETP.NE.U32.AND P0, PT, R30, RZ, PT ;  /* 0x000000ff1e00720c */ /* 0x001fc80003f05070 */
[----:B------:R-:W-:-:S03]  /*6b50*/  ISETP.NE.AND.EX P0, PT, R31, RZ, PT, P0 ;  /* 0x000000ff1f00720c */ /* 0x000fc60003f05300 */
[----:B------:R-:W0:Y:S01]  /*6b60*/  LDC R13, c[0x0][0x144] ;  /* 0x00005100ff0d7b82 */ /* 0x000e220000000800 */
[-CC-:B-1----:R-:W-:Y:S01]  /*6b70*/  SHF.R.U64 R16, R10, R12.reuse, R5.reuse ;  /* 0x0000000c0a107219 */ /* 0x182fe20000001205 */
[----:B---3--:R-:W-:Y:S01]  /*6b80*/  IMAD.MOV R14, RZ, RZ, -R14 ;  /* 0x000000ffff0e7224 */ /* 0x008fe200078e0a0e */
[----:B------:R-:W-:Y:S01]  /*6b90*/  SHF.R.U32.HI R5, RZ, R12, R5 ;  /* 0x0000000cff057219 */ /* 0x000fe20000011605 */
[----:B------:R-:W-:-:S04]  /*6ba0*/  FMUL R12, R6, UR7 ;  /* 0x00000007060c7c20 */ /* 0x000fc80008400000 */
[----:B------:R-:W1:Y:S01]  /*6bb0*/  LDC R24, c[0x0][0x148] ;  /* 0x00005200ff187b82 */ /* 0x000e620000000800 */
[----:B------:R3:W0:Y:S01]  /*6bc0*/  F2I.U32.TRUNC.NTZ R20, R12 ;  /* 0x0000000c00147305 */ /* 0x000622000020f000 */
[-CC-:B--2---:R-:W-:Y:S02]  /*6bd0*/  SHF.R.U64 R6, R16, R26.reuse, R5.reuse ;  /* 0x0000001a10067219 */ /* 0x184fe40000001205 */
[----:B------:R-:W-:-:S04]  /*6be0*/  SHF.R.U32.HI R5, RZ, R26, R5 ;  /* 0x0000001aff057219 */ /* 0x000fc80000011605 */
[----:B------:R-:W2:Y:S01]  /*6bf0*/  LDC R21, c[0x0][0x700] ;  /* 0x0001c000ff157b82 */ /* 0x000ea20000000800 */
[-CC-:B----4-:R-:W-:Y:S02]  /*6c00*/  SHF.R.U64 R19, R6, R28.reuse, R5.reuse ;  /* 0x0000001c06137219 */ /* 0x190fe40000001205 */
[----:B------:R-:W-:-:S03]  /*6c10*/  SHF.R.U32.HI R11, RZ, R28, R5 ;  /* 0x0000001cff0b7219 */ /* 0x000fc60000011605 */
[----:B------:R-:W-:Y:S02]  /*6c20*/  IMAD.MOV.U32 R10, RZ, RZ, R19 ;  /* 0x000000ffff0a7224 */ /* 0x000fe400078e0013 */
[----:B------:R-:W4:Y:S01]  /*6c30*/  LDC R25, c[0x0][0x748] ;  /* 0x0001d200ff197b82 */ /* 0x000f220000000800 */
[----:B0-----:R-:W-:-:S07]  /*6c40*/  IMAD R119, R13, R14, R22 ;  /* 0x0000000e0d777224 */ /* 0x001fce00078e0216 */
[----:B------:R-:W0:Y:S08]  /*6c50*/  LDC R27, c[0x0][0x738] ;  /* 0x0001ce00ff1b7b82 */ /* 0x000e300000000800 */
[----:B------:R-:W0:Y:S01]  /*6c60*/  LDC R29, c[0x0][0x710] ;  /* 0x0001c400ff1d7b82 */ /* 0x000e220000000800 */
[----:B-123--:R-:W-:Y:S05]  /*6c70*/  @!P0 BRA `(.L_x_153) ;  /* 0x0000000000288947 */ /* 0x00efea0003800000 */
[----:B------:R-:W1:Y:S02]  /*6c80*/  LDC R10, c[0x0][0x74c] ;  /* 0x0001d300ff0a7b82 */ /* 0x000e640000000800 */
[----:B-1----:R-:W-:-:S05]  /*6c90*/  IADD3 R5, P0, R19, R10, RZ ;  /* 0x0000000a13057210 */ /* 0x002fca0007f1e0ff */
        /* <DEDUP_REMOVED lines=8> */
.L_x_153:
[----:B------:R-:W-:Y:S01]  /*6d20*/  ISETP.NE.AND P0, PT, R0, 0x1, PT ;  /* 0x000000010000780c */ /* 0x000fe20003f05270 */
[----:B------:R-:W-:Y:S01]  /*6d30*/  IMAD.MOV R20, RZ, RZ, -R20 ;  /* 0x000000ffff147224 */ /* 0x000fe200078e0a14 */
[----:B----4-:R-:W-:Y:S01]  /*6d40*/  SHF.R.U64 R5, R10, R25, R11 ;  /* 0x000000190a057219 */ /* 0x010fe2000000120b */
[----:B------:R-:W-:Y:S01]  /*6d50*/  VIADD R11, R21, 0xffffffff ;  /* 0xffffffff150b7836 */ /* 0x000fe20000000000 */
[----:B------:R-:W-:-:S03]  /*6d60*/  LOP3.LUT R6, R6, R123, RZ, 0xc0, !PT ;  /* 0x0000007b06067212 */ /* 0x000fc600078ec0ff */
[----:B------:R-:W-:Y:S01]  /*6d70*/  IMAD.MOV R10, RZ, RZ, -R5 ;  /* 0x000000ffff0a7224 */ /* 0x000fe200078e0a05 */
[----:B------:R-:W-:Y:S01]  /*6d80*/  LOP3.LUT R16, R16, R11, RZ, 0xc0, !PT ;  /* 0x0000000b10107212 */ /* 0x000fe200078ec0ff */
[----:B------:R-:W-:Y:S02]  /*6d90*/  IMAD R6, R129, R5, R6 ;  /* 0x0000000581067224 */ /* 0x000fe400078e0206 */
[----:B0-----:R-:W-:Y:S02]  /*6da0*/  IMAD R5, R10, R27, R19 ;  /* 0x0000001b0a057224 */ /* 0x001fe400078e0213 */
[----:B------:R-:W-:Y:S02]  /*6db0*/  @P0 IMAD R119, R24, R20, R23 ;  /* 0x0000001418770224 */ /* 0x000fe400078e0217 */
[----:B------:R-:W-:Y:S02]  /*6dc0*/  IMAD.MOV.U32 R10, RZ, RZ, 0x1 ;  /* 0x00000001ff0a7424 */ /* 0x000fe400078e00ff */
[----:B------:R-:W-:-:S02]  /*6dd0*/  IMAD R119, R6, R29, R119 ;  /* 0x0000001d06777224 */ /* 0x000fc400078e0277 */
[----:B------:R-:W-:Y:S01]  /*6de0*/  IMAD R6, R5, R21, R16 ;  /* 0x0000001505067224 */ /* 0x000fe200078e0210 */
[----:B------:R-:W-:-:S04]  /*6df0*/  PRMT R5, R10, 0x7610, R5 ;  /* 0x000076100a057816 */ /* 0x000fc80000000005 */
[----:B------:R-:W-:Y:S02]  /*6e00*/  SEL R12, R6, R119, !P0 ;  /* 0x00000077060c7207 */ /* 0x000fe40004000000 */
[----:B------:R-:W-:Y:S01]  /*6e10*/  SEL R119, R119, R6, !P0 ;  /* 0x0000000677777207 */ /* 0x000fe20004000000 */
[----:B------:R-:W-:-:S07]  /*6e20*/  IMAD.MOV.U32 R6, RZ, RZ, R18 ;  /* 0x000000ffff067224 */ /* 0x000fce00078e0012 */
.L_x_151:
[----:B------:R-:W-:-:S13]  /*6e30*/  LOP3.LUT P0, RZ, R5, 0xff, RZ, 0xc0, !PT ;  /* 0x000000ff05ff7812 */ /* 0x000fda000780c0ff */
[----:B------:R-:W-:Y:S05]  /*6e40*/  @P0 BRA `(.L_x_154) ;  /* 0xffffffa400c80947 */ /* 0x000fea000383ffff */
[----:B------:R-:W-:Y:S05]  /*6e50*/  EXIT ;  /* 0x000000000000794d */ /* 0x000fea0003800000 */
.L_x_8:
        /* <DEDUP_REMOVED lines=26> */
.L_x_156:
[----:B------:R-:W0:Y:S01]  /*7000*/  LDC.64 R32, c[0x0][0x740] ;  /* 0x0001d000ff207b82 */ /* 0x000e220000000a00 */
[-CC-:B------:R-:W-:Y:S02]  /*7010*/  SHF.R.U64 R20, R16, R24.reuse, R17.reuse ;  /* 0x0000001810147219 */ /* 0x180fe40000001211 */
[----:B------:R-:W-:Y:S02]  /*7020*/  SHF.R.U32.HI R7, RZ, R24, R17 ;  /* 0x00000018ff077219 */ /* 0x000fe40000011611 */
[----:B------:R-:W-:-:S03]  /*7030*/  IADD3 R13, P0, RZ, -R20, RZ ;  /* 0x80000014ff0d7210 */ /* 0x000fc60007f1e0ff */
[----:B------:R-:W1:Y:S02]  /*7040*/  LDC R16, c[0x0][0x718] ;  /* 0x0001c600ff107b82 */ /* 0x000e640000000800 */
[----:B------:R-:W-:Y:S02]  /*7050*/  IMAD.X R7, RZ, RZ, ~R7, P0 ;  /* 0x000000ffff077224 */ /* 0x000fe400000e0e07 */
[----:B------:R-:W-:-:S04]  /*7060*/  IMAD.WIDE.U32 R8, R13, R26, R2 ;  /* 0x0000001a0d087225 */ /* 0x000fc800078e0002 */
[----:B------:R-:W2:Y:S01]  /*7070*/  LDC R28, c[0x0][0x708] ;  /* 0x0001c200ff1c7b82 */ /* 0x000ea20000000800 */
[----:B------:R-:W-:-:S04]  /*7080*/  IMAD R12, R7, R26, RZ ;  /* 0x0000001a070c7224 */ /* 0x000fc800078e02ff */
[----:B------:R-:W-:Y:S02]  /*7090*/  IMAD R7, R13, R27, R12 ;  /* 0x0000001b0d077224 */ /* 0x000fe400078e020c */
[----:B------:R-:W-:Y:S01]  /*70a0*/  IMAD.MOV.U32 R27, RZ, RZ, 0x1 ;  /* 0x00000001ff1b7424 */ /* 0x000fe200078e00ff */
[----:B------:R-:W3:Y:S01]  /*70b0*/  LDC R30, c[0x0][0x758] ;  /* 0x0001d600ff1e7b82 */ /* 0x000ee20000000800 */
[----:B------:R-:W-:Y:S01]  /*70c0*/  IMAD.IADD R7, R9, 0x1, R7 ;  /* 0x0000000109077824 */ /* 0x000fe200078e0207 */
[----:B0-----:R-:W-:Y:S01]  /*70d0*/  ISETP.NE.U32.AND P0, PT, R32, RZ, PT ;  /* 0x000000ff2000720c */ /* 0x001fe20003f05070 */
[----:B------:R-:W-:-:S03]  /*70e0*/  IMAD.MOV.U32 R9, RZ, RZ, -0x1 ;  /* 0xffffffffff097424 */ /* 0x000fc600078e00ff */
[----:B------:R-:W-:Y:S02]  /*70f0*/  ISETP.NE.AND.EX P0, PT, R33, RZ, PT, P0 ;  /* 0x000000ff2100720c */ /* 0x000fe40003f05300 */
[----:B------:R-:W0:Y:S01]  /*7100*/  LDC R21, c[0x0][0x700] ;  /* 0x0001c000ff157b82 */ /* 0x000e220000000800 */
[-CC-:B-1----:R-:W-:Y:S02]  /*7110*/  SHF.R.U64 R18, R8, R16.reuse, R7.reuse ;  /* 0x0000001008127219 */ /* 0x182fe40000001207 */
[----:B------:R-:W-:-:S05]  /*7120*/  SHF.R.U32.HI R7, RZ, R16, R7 ;  /* 0x00000010ff077219 */ /* 0x000fca0000011607 */
[----:B------:R-:W1:Y:S01]  /*7130*/  LDC R23, c[0x0][0x748] ;  /* 0x0001d200ff177b82 */ /* 0x000e620000000800 */
[-CC-:B--2---:R-:W-:Y:S02]  /*7140*/  SHF.R.U64 R24, R18, R28.reuse, R7.reuse ;  /* 0x0000001c12187219 */ /* 0x184fe40000001207 */
[----:B------:R-:W-:-:S05]  /*7150*/  SHF.R.U32.HI R7, RZ, R28, R7 ;  /* 0x0000001cff077219 */ /* 0x000fca0000011607 */
[----:B------:R-:W2:Y:S01]  /*7160*/  LDC R25, c[0x0][0x738] ;  /* 0x0001ce00ff197b82 */ /* 0x000ea20000000800 */
[-C--:B---3--:R-:W-:Y:S02]  /*7170*/  SHF.L.U32 R8, R9, R30.reuse, RZ ;  /* 0x0000001e09087219 */ /* 0x088fe400000006ff */
[--C-:B------:R-:W-:Y:S02]  /*7180*/  SHF.R.U64 R26, R24, R30, R7.reuse ;  /* 0x0000001e181a7219 */ /* 0x100fe40000001207 */
[----:B------:R-:W-:Y:S02]  /*7190*/  LOP3.LUT R29, RZ, R8, RZ, 0x33, !PT ;  /* 0x00000008ff1d7212 */ /* 0x000fe400078e33ff */
[----:B------:R-:W-:Y:S01]  /*71a0*/  SHF.R.U32.HI R9, RZ, R30, R7 ;  /* 0x0000001eff097219 */ /* 0x000fe20000011607 */
[----:B------:R-:W3:Y:S01]  /*71b0*/  LDC R31, c[0x0][0x710] ;  /* 0x0001c400ff1f7b82 */ /* 0x000ee20000000800 */
[----:B------:R-:W-:Y:S01]  /*71c0*/  IMAD.MOV.U32 R8, RZ, RZ, R26 ;  /* 0x000000ffff087224 */ /* 0x000fe200078e001a */
[----:B------:R-:W-:Y:S06]  /*71d0*/  @!P0 BRA `(.L_x_157) ;  /* 0x0000000000288947 */ /* 0x000fec0003800000 */
        /* <DEDUP_REMOVED lines=10> */
.L_x_157:
[----:B------:R-:W-:Y:S01]  /*7280*/  ISETP.NE.AND P0, PT, R0, 0x1, PT ;  /* 0x000000010000780c */ /* 0x000fe20003f05270 */
[----:B0-----:R-:W-:Y:S01]  /*7290*/  VIADD R13, R21, 0xffffffff ;  /* 0xffffffff150d7836 */ /* 0x001fe20000000000 */
[----:B-1----:R-:W-:Y:S02]  /*72a0*/  SHF.R.U64 R8, R8, R23, R9 ;  /* 0x0000001708087219 */ /* 0x002fe40000001209 */
[----:B------:R-:W-:Y:S02]  /*72b0*/  SHF.L.U32 R9, R27, R30, RZ ;  /* 0x0000001e1b097219 */ /* 0x000fe400000006ff */
[----:B------:R-:W-:Y:S01]  /*72c0*/  LOP3.LUT R7, R24, R29, RZ, 0xc0, !PT ;  /* 0x0000001d18077212 */ /* 0x000fe200078ec0ff */
[----:B------:R-:W-:Y:S01]  /*72d0*/  IMAD.MOV R11, RZ, RZ, -R8 ;  /* 0x000000ffff0b7224 */ /* 0x000fe200078e0a08 */
[----:B------:R-:W-:-:S03]  /*72e0*/  LOP3.LUT R18, R18, R13, RZ, 0xc0, !PT ;  /* 0x0000000d12127212 */ /* 0x000fc600078ec0ff */
[----:B------:R-:W-:Y:S02]  /*72f0*/  IMAD R9, R9, R8, R7 ;  /* 0x0000000809097224 */ /* 0x000fe400078e0207 */
[----:B------:R-:W-:Y:S02]  /*7300*/  @P0 IMAD R14, R15, R22, R10 ;  /* 0x000000160f0e0224 */ /* 0x000fe400078e020a */
[----:B--2---:R-:W-:Y:S02]  /*7310*/  IMAD R7, R11, R25, R26 ;  /* 0x000000190b077224 */ /* 0x004fe400078e021a */
[----:B---3--:R-:W-:Y:S02]  /*7320*/  IMAD R8, R9, R31, R14 ;  /* 0x0000001f09087224 */ /* 0x008fe400078e020e */
[----:B------:R-:W-:Y:S02]  /*7330*/  IMAD R11, R7, R21, R18 ;  /* 0x00000015070b7224 */ /* 0x000fe400078e0212 */
[----:B------:R-:W-:-:S02]  /*7340*/  IMAD.MOV.U32 R9, RZ, RZ, 0x1 ;  /* 0x00000001ff097424 */ /* 0x000fc400078e00ff */
[----:B------:R-:W-:Y:S01]  /*7350*/  IMAD.MOV.U32 R18, RZ, RZ, R20 ;  /* 0x000000ffff127224 */ /* 0x000fe200078e0014 */
[----:B------:R-:W-:Y:S02]  /*7360*/  SEL R7, R11, R8, !P0 ;  /* 0x000000080b077207 */ /* 0x000fe40004000000 */
[----:B------:R-:W-:-:S07]  /*7370*/  SEL R8, R8, R11, !P0 ;  /* 0x0000000b08087207 */ /* 0x000fce0004000000 */
.L_x_155:
[----:B------:R-:W-:-:S08]  /*7380*/  NOP ;  /* 0x0000000000007918 */ /* 0x000fd00000000000 */
[----:B------:R-:W0:-:S00]  /*7390*/  USETMAXREG.DEALLOC.CTAPOOL 0x28 ;  /* 0x00000028000079c8 */ /* 0x000e0000080e0500 */
[----:B0-----:R-:W-:-:S13]  /*73a0*/  ISETP.NE.AND P0, PT, R6, RZ, PT ;  /* 0x000000ff0600720c */ /* 0x001fda0003f05270 */
[----:B------:R-:W-:Y:S05]  /*73b0*/  @P0 EXIT ;  /* 0x000000000000094d */ /* 0x000fea0003800000 */
[----:B------:R-:W-:Y:S01]  /*73c0*/  LOP3.LUT P0, RZ, R9, 0xff, RZ, 0xc0, !PT ;  /* 0x000000ff09ff7812 */ /* 0x000fe2000780c0ff */
[----:B------:R-:W-:Y:S02]  /*73d0*/  IMAD.MOV.U32 R16, RZ, RZ, 0x1 ;  /* 0x00000001ff107424 */ /* 0x000fe400078e00ff */
[----:B------:R-:W-:-:S10]  /*73e0*/  IMAD.MOV.U32 R15, RZ, RZ, RZ ;  /* 0x000000ffff0f7224 */ /* 0x000fd400078e00ff */
[----:B------:R-:W-:Y:S05]  /*73f0*/  @!P0 BRA `(.L_x_158) ;  /* 0x0000000c005c8947 */ /* 0x000fea0003800000 */
[----:B------:R-:W0:Y:S01]  /*7400*/  LDC R6, c[0x0][0x28c] ;  /* 0x0000a300ff067b82 */ /* 0x000e220000000800 */
[----:B------:R-:W1:Y:S01]  /*7410*/  S2R R11, SR_CgaCtaId ;  /* 0x00000000000b7919 */ /* 0x000e620000008800 */
[----:B------:R-:W-:Y:S01]  /*7420*/  ULDC UR6, c[0x0][0x758] ;  /* 0x0001d60000067ab9 */ /* 0x000fe20000000800 */
[----:B------:R-:W-:Y:S01]  /*7430*/  UMOV UR7, 0xffffffff ;  /* 0xffffffff00077882 */ /* 0x000fe20000000000 */
[----:B------:R-:W-:Y:S01]  /*7440*/  BSSY B0, `(.L_x_158) ;  /* 0x00000d2000007945 */ /* 0x000fe20003800000 */
[----:B------:R-:W-:Y:S01]  /*7450*/  USHF.L.U32 UR7, UR7, UR6, URZ ;  /* 0x0000000607077299 */ /* 0x000fe2000800063f */
[----:B------:R-:W-:Y:S01]  /*7460*/  IMAD.MOV.U32 R13, RZ, RZ, 0x1 ;  /* 0x00000001ff0d7424 */ /* 0x000fe200078e00ff */
[----:B------:R-:W-:Y:S01]  /*7470*/  LOP3.LUT R17, R4, 0x2, RZ, 0xfc, !PT ;  /* 0x0000000204117812 */ /* 0x000fe200078efcff */
[----:B------:R-:W-:Y:S01]  /*7480*/  IMAD.MOV.U32 R16, RZ, RZ, 0x1 ;  /* 0x00000001ff107424 */ /* 0x000fe200078e00ff */
[----:B------:R-:W-:Y:S01]  /*7490*/  ULDC UR5, c[0x0][0x700] ;  /* 0x0001c00000057ab9 */ /* 0x000fe20000000800 */
[----:B------:R-:W-:Y:S01]  /*74a0*/  IMAD.MOV.U32 R15, RZ, RZ, RZ ;  /* 0x000000ffff0f7224 */ /* 0x000fe200078e00ff */
[----:B------:R-:W-:Y:S01]  /*74b0*/  UMOV UR8, 0x1 ;  /* 0x0000000100087882 */ /* 0x000fe20000000000 */
[----:B------:R-:W-:-:S02]  /*74c0*/  UIADD3 UR5, UR5, -0x1, URZ ;  /* 0xffffffff05057890 */ /* 0x000fc4000fffe03f */
[----:B------:R-:W-:Y:S02]  /*74d0*/  USHF.L.U32 UR21, UR8, UR6, URZ ;  /* 0x0000000608157299 */ /* 0x000fe4000800063f */
[----:B------:R-:W-:Y:S01]  /*74e0*/  ULOP3.LUT UR13, URZ, UR7, URZ, 0x33, !UPT ;  /* 0x000000073f0d7292 */ /* 0x000fe2000f8e333f */
[----:B------:R-:W-:Y:S01]  /*74f0*/  ULDC.64 UR32, c[0x0][0x198] ;  /* 0x0000660000207ab9 */ /* 0x000fe20000000a00 */
[----:B0-----:R-:W-:-:S05]  /*7500*/  VIADD R6, R6, 0x3f ;  /* 0x0000003f06067836 */ /* 0x001fca0000000000 */
[----:B------:R-:W-:-:S04]  /*7510*/  SHF.R.S32.HI R9, RZ, 0x1f, R6 ;  /* 0x0000001fff097819 */ /* 0x000fc80000011406 */
[----:B------:R-:W-:Y:S01]  /*7520*/  LEA.HI R9, R9, R6, RZ, 0x6 ;  /* 0x0000000609097211 */ /* 0x000fe200078f30ff */
[C---:B-1----:R-:W-:Y:S02]  /*7530*/  IMAD.SHL.U32 R12, R11.reuse, 0x20, RZ ;  /* 0x000000200b0c7824 */ /* 0x042fe400078e00ff */
[----:B------:R-:W-:Y:S01]  /*7540*/  IMAD.SHL.U32 R11, R11, 0x800, RZ ;  /* 0x000008000b0b7824 */ /* 0x000fe200078e00ff */
[----:B------:R-:W-:Y:S02]  /*7550*/  SHF.R.S32.HI R14, RZ, 0x6, R9 ;  /* 0x00000006ff0e7819 */ /* 0x000fe40000011409 */
[----:B------:R-:W-:Y:S02]  /*7560*/  LOP3.LUT R12, R12, 0x20, RZ, 0xc0, !PT ;  /* 0x000000200c0c7812 */ /* 0x000fe400078ec0ff */
[----:B------:R-:W-:Y:S01]  /*7570*/  LOP3.LUT R11, R11, 0x800, RZ, 0xc0, !PT ;  /* 0x000008000b0b7812 */ /* 0x000fe200078ec0ff */
[----:B------:R-:W-:-:S07]  /*7580*/  VIADD R10, R14, 0x1 ;  /* 0x000000010e0a7836 */ /* 0x000fce0000000000 */
.L_x_169:
[----:B------:R-:W-:-:S03]  /*7590*/  UMOV UR6, 0xffffffff ;  /* 0xffffffff00067882 */ /* 0x000fc60000000000 */
[----:B------:R-:W-:Y:S05]  /*75a0*/  BRA.DIV UR6, `(.L_x_159) ;  /* 0x0000001206587947 */ /* 0x000fea000b800000 */
[----:B------:R-:W-:-:S13]  /*75b0*/  ELECT P0, URZ, PT ;  /* 0x00000000003f782f */ /* 0x000fda0003800000 */
.L_x_184:
[----:B------:R-:W0:Y:S01]  /*75c0*/  LDC R6, c[0x0][0x28c] ;  /* 0x0000a300ff067b82 */ /* 0x000e220000000800 */
[----:B------:R-:W-:Y:S01]  /*75d0*/  BSSY B1, `(.L_x_160) ;  /* 0x0000045000017945 */ /* 0x000fe20003800000 */
[----:B0-----:R-:W-:-:S13]  /*75e0*/  ISETP.LT.OR P0, PT, R6, 0x1, !P0 ;  /* 0x000000010600780c */ /* 0x001fda0004701670 */
[----:B------:R-:W-:Y:S05]  /*75f0*/  @P0 BRA `(.L_x_161) ;  /* 0x0000000400080947 */ /* 0x000fea0003800000 */
[----:B------:R-:W-:Y:S01]  /*7600*/  IMAD.SHL.U32 R21, R8, 0x100, RZ ;  /* 0x0000010008157824 */ /* 0x000fe200078e00ff */
[----:B------:R-:W-:Y:S01]  /*7610*/  CS2R R24, SRZ ;  /* 0x0000000000187805 */ /* 0x000fe2000001ff00 */
[----:B------:R-:W-:Y:S02]  /*7620*/  IMAD R22, R7, 0x40, R12 ;  /* 0x0000004007167824 */ /* 0x000fe400078e020c */
[----:B------:R-:W-:Y:S02]  /*7630*/  IMAD.MOV.U32 R6, RZ, RZ, R10 ;  /* 0x000000ffff067224 */ /* 0x000fe400078e000a */
[----:B------:R-:W-:Y:S02]  /*7640*/  IMAD.MOV.U32 R7, RZ, RZ, R16 ;  /* 0x000000ffff077224 */ /* 0x000fe400078e0010 */
[----:B------:R-:W-:Y:S02]  /*7650*/  IMAD.MOV.U32 R8, RZ, RZ, R15 ;  /* 0x000000ffff087224 */ /* 0x000fe400078e000f */
[----:B------:R-:W-:-:S07]  /*7660*/  IMAD.MOV.U32 R26, RZ, RZ, RZ ;  /* 0x000000ffff1a7224 */ /* 0x000fce00078e00ff */
.L_x_164:
[----:B------:R-:W0:Y:S01]  /*7670*/  S2R R20, SR_CgaCtaId ;  /* 0x0000000000147919 */ /* 0x000e220000008800 */
[----:B------:R-:W-:Y:S02]  /*7680*/  MOV R9, 0x400 ;  /* 0x0000040000097802 */ /* 0x000fe40000000f00 */
[----:B------:R-:W-:-:S13]  /*7690*/  ISETP.NE.AND P1, PT, R5, RZ, PT ;  /* 0x000000ff0500720c */ /* 0x000fda0003f25270 */
[----:B------:R-:W1:Y:S01]  /*76a0*/  @!P1 LDC R19, c[0x0][0x640] ;  /* 0x00019000ff139b82 */ /* 0x000e620000000800 */
[----:B0-----:R-:W-:Y:S02]  /*76b0*/  LEA R23, R20, R9, 0x18 ;  /* 0x0000000914177211 */ /* 0x001fe400078ec0ff */
[----:B------:R-:W-:-:S03]  /*76c0*/  SHF.L.U32 R9, R7, 0x1f, RZ ;  /* 0x0000001f07097819 */ /* 0x000fc600000006ff */
[----:B------:R-:W-:-:S04]  /*76d0*/  IMAD R20, R8, 0x8, R23 ;  /* 0x0000000808147824 */ /* 0x000fc800078e0217 */
[----:B------:R-:W0:Y:S02]  /*76e0*/  SYNCS.PHASECHK.TRANS64.TRYWAIT P0, [R20+URZ+0x40], R9 ;  /* 0x00004009140075a7 */ /* 0x000e24000800017f */
[----:B01----:R-:W-:Y:S05]  /*76f0*/  @!P0 BRA `(.L_x_162) ;  /* 0x0000001000248947 */ /* 0x003fea0003800000 */
.L_x_185:
[----:B0-----:R-:W-:Y:S01]  /*7700*/  PRMT R9, R17, 0x9910, RZ ;  /* 0x0000991011097816 */ /* 0x001fe200000000ff */
[----:B------:R0:W-:Y:S03]  /*7710*/  @!P1 SYNCS.ARRIVE.TRANS64 RZ, [R20+URZ], R19 ;  /* 0x0000001314ff99a7 */ /* 0x0001e6000800003f */
[----:B------:R-:W-:-:S13]  /*7720*/  ISETP.NE.AND P0, PT, R9, 0x2, PT ;  /* 0x000000020900780c */ /* 0x000fda0003f05270 */
[----:B0-----:R-:W-:Y:S05]  /*7730*/  @P0 BRA `(.L_x_163) ;  /* 0x0000000000040947 */ /* 0x001fea0003800000 */
[----:B------:R-:W-:Y:S01]  /*7740*/  BPT.TRAP 0x1 ;  /* 0x000000040000795c */ /* 0x000fe20000300000 */
.L_x_163:
[----:B------:R-:W-:Y:S01]  /*7750*/  IMAD R9, R8, 0x1000, R11 ;  /* 0x0000100008097824 */ /* 0x000fe200078e020b */
[----:B------:R-:W-:Y:S01]  /*7760*/  R2UR UR25, R20 ;  /* 0x00000000141972ca */ /* 0x000fe200000e0000 */
[--C-:B------:R-:W-:Y:S01]  /*7770*/  IMAD R19, R8, 0x4000, R23.reuse ;  /* 0x0000400008137824 */ /* 0x100fe200078e0217 */
[----:B------:R-:W-:Y:S01]  /*7780*/  R2UR UR28, R18 ;  /* 0x00000000121c72ca */ /* 0x000fe200000e0000 */
[--C-:B------:R-:W-:Y:S01]  /*7790*/  IMAD R9, R9, 0x2, R23.reuse ;  /* 0x0000000209097824 */ /* 0x100fe200078e0217 */
[----:B------:R-:W-:Y:S01]  /*77a0*/  R2UR UR27, R21 ;  /* 0x00000000151b72ca */ /* 0x000fe200000e0000 */
[----:B------:R-:W-:Y:S01]  /*77b0*/  IMAD R23, R8, 0x800, R23 ;  /* 0x0000080008177824 */ /* 0x000fe200078e0217 */
[----:B------:R-:W-:Y:S01]  /*77c0*/  R2UR UR24, R19 ;  /* 0x00000000131872ca */ /* 0x000fe200000e0000 */
[----:B------:R-:W-:Y:S01]  /*77d0*/  VIADD R6, R6, 0xffffffff ;  /* 0xffffffff06067836 */ /* 0x000fe20000000000 */
[----:B------:R-:W-:Y:S01]  /*77e0*/  R2UR UR8, R9 ;  /* 0x00000000090872ca */ /* 0x000fe200000e0000 */
[----:B------:R-:W-:Y:S01]  /*77f0*/  UIADD3 UR6, UP0, UR32, 0xf0, URZ ;  /* 0x000000f020067890 */ /* 0x000fe2000ff1e03f */
[----:B------:R-:W-:Y:S01]  /*7800*/  R2UR UR16, R23 ;  /* 0x00000000171072ca */ /* 0x000fe200000e0000 */
[----:B------:R-:W-:Y:S01]  /*7810*/  UIADD3 UR14, UP1, UR32, 0x1f0, URZ ;  /* 0x000001f0200e7890 */ /* 0x000fe2000ff3e03f */
[C---:B------:R-:W-:Y:S01]  /*7820*/  R2UR UR26, R25.reuse ;  /* 0x00000000191a72ca */ /* 0x040fe200000e0000 */
[----:B------:R-:W-:Y:S01]  /*7830*/  UIADD3 UR34, UP2, UR32, 0x2f0, URZ ;  /* 0x000002f020227890 */ /* 0x000fe2000ff5e03f */
[----:B------:R-:W-:Y:S01]  /*7840*/  R2UR UR19, R26 ;  /* 0x000000001a1372ca */ /* 0x000fe200000e0000 */
[----:B------:R-:W-:Y:S01]  /*7850*/  UIADD3.X UR7, URZ, UR33, URZ, UP0, !UPT ;  /* 0x000000213f077290 */ /* 0x000fe200087fe43f */
[----:B------:R-:W-:Y:S01]  /*7860*/  R2UR UR10, R24 ;  /* 0x00000000180a72ca */ /* 0x000fe200000e0000 */
[----:B------:R-:W-:Y:S01]  /*7870*/  UIADD3.X UR15, URZ, UR33, URZ, UP1, !UPT ;  /* 0x000000213f0f7290 */ /* 0x000fe20008ffe43f */
[----:B------:R-:W-:Y:S01]  /*7880*/  R2UR UR11, R22 ;  /* 0x00000000160b72ca */ /* 0x000fe200000e0000 */
[----:B------:R-:W-:Y:S01]  /*7890*/  UIADD3 UR24, UR24, 0x180, URZ ;  /* 0x0000018018187890 */ /* 0x000fe2000fffe03f */
[----:B------:R-:W-:Y:S01]  /*78a0*/  ISETP.GT.AND P1, PT, R6, 0x1, PT ;  /* 0x000000010600780c */ /* 0x000fe20003f24270 */
[----:B------:R-:W-:Y:S01]  /*78b0*/  VIADD R8, R8, 0x1 ;  /* 0x0000000108087836 */ /* 0x000fe20000000000 */
[----:B------:R-:W-:Y:S01]  /*78c0*/  UIADD3.X UR35, URZ, UR33, URZ, UP2, !UPT ;  /* 0x000000213f237290 */ /* 0x000fe200097fe43f */
[----:B------:R-:W-:Y:S01]  /*78d0*/  VIADD R26, R26, 0x1 ;  /* 0x000000011a1a7836 */ /* 0x000fe20000000000 */
[----:B------:R-:W-:Y:S01]  /*78e0*/  UIADD3 UR16, UR16, 0x30180, URZ ;  /* 0x0003018010107890 */ /* 0x000fe2000fffe03f */
[----:B------:R-:W-:Y:S01]  /*78f0*/  VIADD R25, R25, 0x20 ;  /* 0x0000002019197836 */ /* 0x000fe20000000000 */
[----:B------:R-:W-:Y:S01]  /*7900*/  UIADD3 UR8, UR8, 0x20180, URZ ;  /* 0x0002018008087890 */ /* 0x000fe2000fffe03f */
[----:B------:R-:W-:Y:S01]  /*7910*/  ISETP.NE.AND P0, PT, R8, 0x8, PT ;  /* 0x000000080800780c */ /* 0x000fe20003f05270 */
[----:B------:R-:W-:Y:S01]  /*7920*/  UMOV UR22, 0x0 ;  /* 0x0000000000167882 */ /* 0x000fe20000000000 */
[----:B------:R-:W-:Y:S01]  /*7930*/  UMOV UR23, 0x10000000 ;  /* 0x1000000000177882 */ /* 0x000fe20000000000 */
[----:B------:R-:W-:Y:S01]  /*7940*/  UMOV UR17, UR25 ;  /* 0x0000001900117c82 */ /* 0x000fe20008000000 */
[----:B------:R-:W-:Y:S01]  /*7950*/  UMOV UR20, UR28 ;  /* 0x0000001c00147c82 */ /* 0x000fe20008000000 */
[----:B------:R-:W-:Y:S01]  /*7960*/  UMOV UR18, UR27 ;  /* 0x0000001b00127c82 */ /* 0x000fe20008000000 */
[----:B------:R0:W-:Y:S01]  /*7970*/  UTMALDG.3D [UR24], [UR6], desc[UR22] ;  /* 0x00001618060075b4 */ /* 0x0001e20008011000 */
[----:B------:R-:W-:Y:S01]  /*7980*/  UMOV UR29, 0x30000 ;  /* 0x00030000001d7882 */ /* 0x000fe20000000000 */
[----:B------:R-:W-:Y:S01]  /*7990*/  UMOV UR9, UR25 ;  /* 0x0000001900097c82 */ /* 0x000fe20008000000 */
[----:B------:R-:W-:Y:S01]  /*79a0*/  UMOV UR12, UR28 ;  /* 0x0000001c000c7c82 */ /* 0x000fe20008000000 */
[----:B------:R-:W-:Y:S01]  /*79b0*/  SEL R20, RZ, 0x1, P0 ;  /* 0x00000001ff147807 */ /* 0x000fe20000000000 */
[----:B------:R-:W-:Y:S01]  /*79c0*/  VIADD R24, R24, 0x40 ;  /* 0x0000004018187836 */ /* 0x000fe20000000000 */
[----:B------:R-:W-:Y:S01]  /*79d0*/  SEL R8, R8, RZ, P0 ;  /* 0x000000ff08087207 */ /* 0x000fe20000000000 */
[----:B------:R0:W-:Y:S01]  /*79e0*/  UTMALDG.3D [UR16], [UR14], desc[UR22] ;  /* 0x000016100e0075b4 */ /* 0x0001e20008011000 */
[----:B------:R-:W-:Y:S01]  /*79f0*/  LOP3.LUT R7, R7, R20, RZ, 0x3c, !PT ;  /* 0x0000001407077212 */ /* 0x000fe200078e3cff */
[----:B------:R0:W-:Y:S02]  /*7a00*/  UTMALDG.3D.MULTICAST [UR8], [UR34], UR29, desc[UR22] ;  /* 0x00001608220073b4 */ /* 0x0001e4000801181d */
[----:B0-----:R-:W-:Y:S05]  /*7a10*/  @P1 BRA `(.L_x_164) ;  /* 0xfffffffc00141947 */ /* 0x001fea000383ffff */
.L_x_161:
[----:B------:R-:W-:Y:S05]  /*7a20*/  BSYNC B1 ;  /* 0x0000000000017941 */ /* 0x000fea0003800000 */
.L_x_160:
[----:B------:R-:W-:Y:S01]  /*7a30*/  LOP3.LUT P1, RZ, R13, 0xff, RZ, 0xc0, !PT ;  /* 0x000000ff0dff7812 */ /* 0x000fe2000782c0ff */
[----:B------:R-:W-:Y:S01]  /*7a40*/  IMAD.IADD R15, R14, 0x1, R15 ;  /* 0x000000010e0f7824 */ /* 0x000fe200078e020f */
[----:B------:R-:W-:Y:S01]  /*7a50*/  IADD3 R2, P2, R2, UR30, RZ ;  /* 0x0000001e02027c10 */ /* 0x000fe2000ff5e0ff */
[----:B------:R-:W-:Y:S01]  /*7a60*/  ULDC.64 UR6, c[0x0][0x750] ;  /* 0x0001d40000067ab9 */ /* 0x000fe20000000a00 */
[----:B------:R-:W-:Y:S01]  /*7a70*/  BSSY B1, `(.L_x_165) ;  /* 0x000006c000017945 */ /* 0x000fe20003800000 */
[----:B------:R-:W-:Y:S01]  /*7a80*/  IMAD.MOV.U32 R18, RZ, RZ, -0x1 ;  /* 0xffffffffff127424 */ /* 0x000fe200078e00ff */
[----:B------:R-:W-:Y:S02]  /*7a90*/  ISETP.GT.U32.AND P0, PT, R15, 0x7, PT ;  /* 0x000000070f00780c */ /* 0x000fe40003f04070 */
[----:B------:R-:W-:Y:S02]  /*7aa0*/  SHF.R.U32.HI R6, RZ, 0x3, R15 ;  /* 0x00000003ff067819 */ /* 0x000fe4000001160f */
[----:B------:R-:W-:-:S02]  /*7ab0*/  ISETP.LT.U32.AND P0, PT, R14, 0x8, P0 ;  /* 0x000000080e00780c */ /* 0x000fc40000701070 */
[----:B------:R-:W-:Y:S01]  /*7ac0*/  IADD3.X R3, R3, UR4, RZ, P2, !PT ;  /* 0x0000000403037c10 */ /* 0x000fe200097fe4ff */
[----:B------:R-:W0:Y:S01]  /*7ad0*/  @P1 S2R R8, SR_CgaCtaId ;  /* 0x0000000000081919 */ /* 0x000e220000008800 */
[----:B------:R-:W-:Y:S02]  /*7ae0*/  @P1 MOV R7, 0x400 ;  /* 0x0000040000071802 */ /* 0x000fe40000000f00 */
[----:B------:R-:W-:Y:S02]  /*7af0*/  ISETP.GE.U32.AND P2, PT, R2, UR6, PT ;  /* 0x0000000602007c0c */ /* 0x000fe4000bf46070 */
[----:B------:R-:W-:Y:S02]  /*7b00*/  LOP3.LUT R6, R6, 0x1, RZ, 0xc0, !PT ;  /* 0x0000000106067812 */ /* 0x000fe400078ec0ff */
[----:B------:R-:W-:Y:S02]  /*7b10*/  LOP3.LUT R15, R15, 0x7, RZ, 0xc0, !PT ;  /* 0x000000070f0f7812 */ /* 0x000fe400078ec0ff */
[----:B------:R-:W-:-:S02]  /*7b20*/  PRMT R13, RZ, 0x7610, R13 ;  /* 0x00007610ff0d7816 */ /* 0x000fc4000000000d */
[----:B0-----:R-:W-:Y:S01]  /*7b30*/  @P1 LEA R7, R8, R7, 0x18 ;  /* 0x0000000708071211 */ /* 0x001fe200078ec0ff */
[----:B------:R-:W-:-:S03]  /*7b40*/  IMAD.MOV.U32 R8, RZ, RZ, -0x1 ;  /* 0xffffffffff087424 */ /* 0x000fc600078e00ff */
[----:B------:R0:W-:Y:S01]  /*7b50*/  @P1 SYNCS.ARRIVE.TRANS64.A1T0 RZ, [R7+URZ+0x98], RZ ;  /* 0x000098ff07ff19a7 */ /* 0x0001e2000810003f */
[----:B------:R-:W-:-:S04]  /*7b60*/  ISETP.NE.U32.AND P1, PT, R6, 0x1, PT ;  /* 0x000000010600780c */ /* 0x000fc80003f25070 */
[----:B------:R-:W-:Y:S02]  /*7b70*/  ISETP.GT.U32.AND P1, PT, R14, 0x7, !P1 ;  /* 0x000000070e00780c */ /* 0x000fe40004f24070 */
[----:B0-----:R-:W-:Y:S02]  /*7b80*/  SEL R7, RZ, 0x1, !P0 ;  /* 0x00000001ff077807 */ /* 0x001fe40004000000 */
[----:B------:R-:W-:Y:S02]  /*7b90*/  ISETP.GE.U32.AND.EX P0, PT, R3, UR7, PT, P2 ;  /* 0x0000000703007c0c */ /* 0x000fe4000bf06120 */
[----:B------:R-:W-:-:S04]  /*7ba0*/  SEL R6, RZ, 0x1, !P1 ;  /* 0x00000001ff067807 */ /* 0x000fc80004800000 */
[----:B------:R-:W-:Y:S01]  /*7bb0*/  LOP3.LUT R16, R6, R16, R7, 0x96, !PT ;  /* 0x0000001006107212 */ /* 0x000fe200078e9607 */
[----:B------:R-:W-:Y:S01]  /*7bc0*/  IMAD.MOV.U32 R7, RZ, RZ, -0x1 ;  /* 0xffffffffff077424 */ /* 0x000fe200078e00ff */
[----:B------:R-:W-:-:S05]  /*7bd0*/  PRMT R6, RZ, 0x7610, R6 ;  /* 0x00007610ff067816 */ /* 0x000fca0000000006 */
[----:B------:R-:W-:Y:S05]  /*7be0*/  @P0 BRA `(.L_x_166) ;  /* 0x0000000400500947 */ /* 0x000fea0003800000 */
[----:B------:R-:W0:Y:S01]  /*7bf0*/  S2R R19, SR_CTAID.X ;  /* 0x0000000000137919 */ /* 0x000e220000002500 */
[----:B------:R-:W-:Y:S01]  /*7c00*/  ULDC.64 UR6, c[0x0][0x728] ;  /* 0x0001ca0000067ab9 */ /* 0x000fe20000000a00 */
[----:B------:R-:W-:Y:S01]  /*7c10*/  ULDC UR9, c[0x0][0x730] ;  /* 0x0001cc0000097ab9 */ /* 0x000fe20000000800 */
[----:B------:R-:W-:Y:S01]  /*7c20*/  ISETP.NE.U32.AND P0, PT, RZ, UR6, PT ;  /* 0x00000006ff007c0c */ /* 0x000fe2000bf05070 */
[----:B------:R-:W1:Y:S01]  /*7c30*/  S2R R20, SR_CTAID.Y ;  /* 0x0000000000147919 */ /* 0x000e620000002600 */
[----:B------:R-:W-:Y:S01]  /*7c40*/  ULDC UR10, c[0x0][0x150] ;  /* 0x00005400000a7ab9 */ /* 0x000fe20000000800 */
[----:B------:R-:W-:Y:S01]  /*7c50*/  IMAD.MOV.U32 R6, RZ, RZ, R2 ;  /* 0x000000ffff067224 */ /* 0x000fe200078e0002 */
[----:B------:R-:W-:Y:S01]  /*7c60*/  ISETP.NE.AND.EX P0, PT, RZ, UR7, PT, P0 ;  /* 0x00000007ff007c0c */ /* 0x000fe2000bf05300 */
[----:B------:R-:W-:Y:S01]  /*7c70*/  IMAD.MOV.U32 R7, RZ, RZ, R3 ;  /* 0x000000ffff077224 */ /* 0x000fe200078e0003 */
[----:B0-----:R-:W-:-:S11]  /*7c80*/  I2FP.F32.U32 R22, R19 ;  /* 0x0000001300167245 */ /* 0x001fd60000201000 */
[----:B------:R-:W-:Y:S05]  /*7c90*/  @!P0 BRA `(.L_x_167) ;  /* 0x0000000000288947 */ /* 0x000fea0003800000 */
[----:B------:R-:W-:Y:S02]  /*7ca0*/  ULDC UR8, c[0x0][0x734] ;  /* 0x0001cd0000087ab9 */ /* 0x000fe40000000800 */
[----:B------:R-:W-:-:S05]  /*7cb0*/  IADD3 R7, P0, R2, UR8, RZ ;  /* 0x0000000802077c10 */ /* 0x000fca000ff1e0ff */
[----:B------:R-:W-:-:S04]  /*7cc0*/  IMAD.X R21, RZ, RZ, R3, P0 ;  /* 0x000000ffff157224 */ /* 0x000fc800000e0603 */
[----:B------:R-:W-:-:S04]  /*7cd0*/  IMAD.WIDE.U32 R8, R21, UR6, RZ ;  /* 0x0000000615087c25 */ /* 0x000fc8000f8e00ff */
[----:B------:R-:W-:-:S04]  /*7ce0*/  IMAD.WIDE.U32 R8, P0, R7, UR7, R8 ;  /* 0x0000000707087c25 */ /* 0x000fc8000f800008 */
[----:B------:R-:W-:-:S04]  /*7cf0*/  IMAD.WIDE.U32 R6, R7, UR6, RZ ;  /* 0x0000000607067c25 */ /* 0x000fc8000f8e00ff */
[----:B------:R-:W-:Y:S01]  /*7d00*/  IMAD.MOV.U32 R6, RZ, RZ, R9 ;  /* 0x000000ffff067224 */ /* 0x000fe200078e0009 */
[----:B------:R-:W-:Y:S01]  /*7d10*/  IADD3 RZ, P1, R7, R8, RZ ;  /* 0x0000000807ff7210 */ /* 0x000fe20007f3e0ff */
[----:B------:R-:W-:-:S04]  /*7d20*/  IMAD.X R7, RZ, RZ, RZ, P0 ;  /* 0x000000ffff077224 */ /* 0x000fc800000e06ff */
[----:B------:R-:W-:-:S08]  /*7d30*/  IMAD.WIDE.U32.X R6, R21, UR7, R6, P1 ;  /* 0x0000000715067c25 */ /* 0x000fd000088e0406 */
.L_x_167:
[--C-:B------:R-:W-:Y:S01]  /*7d40*/  SHF.R.U64 R18, R6, UR9, R7.reuse ;  /* 0x0000000906127c19 */ /* 0x100fe20008001207 */
[----:B------:R-:W-:Y:S01]  /*7d50*/  FMUL R22, R22, UR10 ;  /* 0x0000000a16167c20 */ /* 0x000fe20008400000 */
[----:B------:R-:W-:Y:S01]  /*7d60*/  SHF.R.U32.HI R6, RZ, UR9, R7 ;  /* 0x00000009ff067c19 */ /* 0x000fe20008011607 */
[----:B------:R-:W0:Y:S01]  /*7d70*/  LDC R8, c[0x0][0x144] ;  /* 0x00005100ff087b82 */ /* 0x000e220000000800 */
[----:B------:R-:W-:Y:S01]  /*7d80*/  IADD3 R7, P0, RZ, -R18, RZ ;  /* 0x80000012ff077210 */ /* 0x000fe20007f1e0ff */
[----:B------:R-:W-:Y:S01]  /*7d90*/  ULDC UR8, c[0x0][0x154] ;  /* 0x0000550000087ab9 */ /* 0x000fe20000000800 */
[----:B-1----:R-:W-:Y:S01]  /*7da0*/  I2FP.F32.U32 R9, R20 ;  /* 0x0000001400097245 */ /* 0x002fe20000201000 */
[----:B------:R-:W1:Y:S01]  /*7db0*/  F2I.U32.TRUNC.NTZ R22, R22 ;  /* 0x0000001600167305 */ /* 0x000e62000020f000 */
[----:B------:R-:W-:Y:S01]  /*7dc0*/  ULDC.64 UR6, c[0x0][0x720] ;  /* 0x0001c80000067ab9 */ /* 0x000fe20000000a00 */
[----:B------:R-:W-:Y:S01]  /*7dd0*/  IMAD.X R6, RZ, RZ, ~R6, P0 ;  /* 0x000000ffff067224 */ /* 0x000fe200000e0e06 */
[----:B------:R-:W-:Y:S01]  /*7de0*/  ISETP.NE.AND P2, PT, R0, 0x1, PT ;  /* 0x000000010000780c */ /* 0x000fe20003f45270 */
[----:B------:R-:W-:Y:S01]  /*7df0*/  FMUL R23, R9, UR8 ;  /* 0x0000000809177c20 */ /* 0x000fe20008400000 */
[----:B------:R-:W2:Y:S01]  /*7e00*/  LDC R25, c[0x0][0x148] ;  /* 0x00005200ff197b82 */ /* 0x000ea20000000800 */
[----:B------:R-:W-:Y:S01]  /*7e10*/  IMAD R6, R6, UR6, RZ ;  /* 0x0000000606067c24 */ /* 0x000fe2000f8e02ff */
[----:B------:R-:W-:-:S02]  /*7e20*/  ULDC.64 UR8, c[0x0][0x740] ;  /* 0x0001d00000087ab9 */ /* 0x000fc40000000a00 */
[----:B------:R-:W-:Y:S01]  /*7e30*/  ISETP.NE.U32.AND P0, PT, RZ, UR8, PT ;  /* 0x00000008ff007c0c */ /* 0x000fe2000bf05070 */
[----:B------:R-:W3:Y:S01]  /*7e40*/  F2I.U32.TRUNC.NTZ R23, R23 ;  /* 0x0000001700177305 */ /* 0x000ee2000020f000 */
[C---:B------:R-:W-:Y:S02]  /*7e50*/  IMAD R9, R7.reuse, UR7, R6 ;  /* 0x0000000707097c24 */ /* 0x040fe4000f8e0206 */
[----:B------:R-:W-:Y:S01]  /*7e60*/  IMAD.WIDE.U32 R6, R7, UR6, R2 ;  /* 0x0000000607067c25 */ /* 0x000fe2000f8e0002 */
[----:B------:R-:W-:Y:S01]  /*7e70*/  ULDC UR6, c[0x0][0x718] ;  /* 0x0001c60000067ab9 */ /* 0x000fe20000000800 */
[----:B------:R-:W-:Y:S02]  /*7e80*/  ISETP.NE.AND.EX P0, PT, RZ, UR9, PT, P0 ;  /* 0x00000009ff007c0c */ /* 0x000fe4000bf05300 */
[----:B------:R-:W-:Y:S02]  /*7e90*/  IMAD.IADD R7, R7, 0x1, R9 ;  /* 0x0000000107077824 */ /* 0x000fe400078e0209 */
[----:B-1----:R-:W-:-:S03]  /*7ea0*/  IMAD.MOV R22, RZ, RZ, -R22 ;  /* 0x000000ffff167224 */ /* 0x002fc600078e0a16 */
[----:B------:R-:W-:Y:S01]  /*7eb0*/  SHF.R.U64 R21, R6, UR6, R7 ;  /* 0x0000000606157c19 */ /* 0x000fe20008001207 */
[----:B0-----:R-:W-:Y:S01]  /*7ec0*/  IMAD R19, R8, R22, R19 ;  /* 0x0000001608137224 */ /* 0x001fe200078e0213 */
[----:B------:R-:W-:Y:S01]  /*7ed0*/  SHF.R.U32.HI R6, RZ, UR6, R7 ;  /* 0x00000006ff067c19 */ /* 0x000fe20008011607 */
[----:B------:R-:W-:Y:S01]  /*7ee0*/  ULDC UR6, c[0x0][0x708] ;  /* 0x0001c20000067ab9 */ /* 0x000fe20000000800 */
[----:B---3--:R-:W-:Y:S02]  /*7ef0*/  IMAD.MOV R8, RZ, RZ, -R23 ;  /* 0x000000ffff087224 */ /* 0x008fe400078e0a17 */
[--C-:B------:R-:W-:Y:S02]  /*7f00*/  SHF.R.U64 R22, R21, UR6, R6.reuse ;  /* 0x0000000615167c19 */ /* 0x100fe40008001206 */
[----:B------:R-:W-:Y:S01]  /*7f10*/  SHF.R.U32.HI R7, RZ, UR6, R6 ;  /* 0x00000006ff077c19 */ /* 0x000fe20008011606 */
[----:B------:R-:W-:Y:S01]  /*7f20*/  ULDC UR6, c[0x0][0x758] ;  /* 0x0001d60000067ab9 */ /* 0x000fe20000000800 */
[----:B--2---:R-:W-:-:S02]  /*7f30*/  @P2 IMAD R19, R25, R8, R20 ;  /* 0x0000000819132224 */ /* 0x004fc400078e0214 */
[--C-:B------:R-:W-:Y:S02]  /*7f40*/  SHF.R.U64 R20, R22, UR6, R7.reuse ;  /* 0x0000000616147c19 */ /* 0x100fe40008001207 */
[----:B------:R-:W-:-:S03]  /*7f50*/  SHF.R.U32.HI R23, RZ, UR6, R7 ;  /* 0x00000006ff177c19 */ /* 0x000fc60008011607 */
[----:B------:R-:W-:Y:S02]  /*7f60*/  IMAD.MOV.U32 R8, RZ, RZ, R20 ;  /* 0x000000ffff087224 */ /* 0x000fe400078e0014 */
[----:B------:R-:W-:Y:S01]  /*7f70*/  IMAD.MOV.U32 R7, RZ, RZ, R23 ;  /* 0x000000ffff077224 */ /* 0x000fe200078e0017 */
[----:B------:R-:W-:Y:S06]  /*7f80*/  @!P0 BRA `(.L_x_168) ;  /* 0x00000000002c8947 */ /* 0x000fec0003800000 */
        /* <DEDUP_REMOVED lines=9> */
[----:B------:R-:W-:-:S04]  /*8020*/  IMAD.WIDE.U32.X R6, R23, UR9, R6, P1 ;  /* 0x0000000917067c25 */ /* 0x000fc800088e0406 */
[----:B------:R-:W-:-:S07]  /*8030*/  IMAD.MOV.U32 R8, RZ, RZ, R6 ;  /* 0x000000ffff087224 */ /* 0x000fce00078e0006 */
.L_x_168:
[----:B------:R-:W-:Y:S01]  /*8040*/  ULDC UR6, c[0x0][0x748] ;  /* 0x0001d20000067ab9 */ /* 0x000fe20000000800 */
[----:B------:R-:W-:Y:S01]  /*8050*/  LOP3.LUT R6, R22, UR13, RZ, 0xc0, !PT ;  /* 0x0000000d16067c12 */ /* 0x000fe2000f8ec0ff */
[----:B------:R-:W-:Y:S01]  /*8060*/  ULDC UR7, c[0x0][0x710] ;  /* 0x0001c40000077ab9 */ /* 0x000fe20000000800 */
[----:B------:R-:W-:Y:S01]  /*8070*/  SHF.R.U64 R7, R8, UR6, R7 ;  /* 0x0000000608077c19 */ /* 0x000fe20008001207 */
[----:B------:R-:W-:Y:S01]  /*8080*/  ULDC UR6, c[0x0][0x738] ;  /* 0x0001ce0000067ab9 */ /* 0x000fe20000000800 */
[----:B------:R-:W-:-:S03]  /*8090*/  LOP3.LUT R21, R21, UR5, RZ, 0xc0, !PT ;  /* 0x0000000515157c12 */ /* 0x000fc6000f8ec0ff */
[----:B------:R-:W-:Y:S02]  /*80a0*/  IMAD.MOV R9, RZ, RZ, -R7 ;  /* 0x000000ffff097224 */ /* 0x000fe400078e0a07 */
[----:B------:R-:W-:Y:S02]  /*80b0*/  IMAD R6, R7, UR21, R6 ;  /* 0x0000001507067c24 */ /* 0x000fe4000f8e0206 */
[----:B------:R-:W-:Y:S01]  /*80c0*/  IMAD R20, R9, UR6, R20 ;  /* 0x0000000609147c24 */ /* 0x000fe2000f8e0214 */
[----:B------:R-:W-:Y:S01]  /*80d0*/  ULDC UR6, c[0x0][0x700] ;  /* 0x0001c00000067ab9 */ /* 0x000fe20000000800 */
[----:B------:R-:W-:Y:S02]  /*80e0*/  IMAD R19, R6, UR7, R19 ;  /* 0x0000000706137c24 */ /* 0x000fe4000f8e0213 */
[----:B------:R-:W-:Y:S02]  /*80f0*/  IMAD R20, R20, UR6, R21 ;  /* 0x0000000614147c24 */ /* 0x000fe4000f8e0215 */
[----:B------:R-:W-:-:S03]  /*8100*/  IMAD.MOV.U32 R6, RZ, RZ, 0x1 ;  /* 0x00000001ff067424 */ /* 0x000fc600078e00ff */
[----:B------:R-:W-:Y:S02]  /*8110*/  SEL R7, R20, R19, !P2 ;  /* 0x0000001314077207 */ /* 0x000fe40005000000 */
[----:B------:R-:W-:-:S07]  /*8120*/  SEL R8, R19, R20, !P2 ;  /* 0x0000001413087207 */ /* 0x000fce0005000000 */
.L_x_166:
[----:B------:R-:W-:Y:S05]  /*8130*/  BSYNC B1 ;  /* 0x0000000000017941 */ /* 0x000fea0003800000 */
.L_x_165:
[----:B------:R-:W-:-:S13]  /*8140*/  LOP3.LUT P0, RZ, R6, 0xff, RZ, 0xc0, !PT ;  /* 0x000000ff06ff7812 */ /* 0x000fda000780c0ff */
[----:B------:R-:W-:Y:S05]  /*8150*/  @P0 BRA `(.L_x_169) ;  /* 0xfffffff4000c0947 */ /* 0x000fea000383ffff */
[----:B------:R-:W-:Y:S05]  /*8160*/  BSYNC B0 ;  /* 0x0000000000007941 */ /* 0x000fea0003800000 */
.L_x_158:
[----:B------:R-:W-:-:S03]  /*8170*/  UMOV UR6, 0xffffffff ;  /* 0xffffffff00067882 */ /* 0x000fc60000000000 */
[----:B------:R-:W-:Y:S05]  /*8180*/  BRA.DIV UR6, `(.L_x_170) ;  /* 0x0000000606947947 */ /* 0x000fea000b800000 */
[----:B------:R-:W-:-:S13]  /*8190*/  ELECT P0, URZ, PT ;  /* 0x00000000003f782f */ /* 0x000fda0003800000 */
.L_x_188:
[----:B------:R-:W-:Y:S04]  /*81a0*/  BSSY B0, `(.L_x_171) ;  /* 0x000004f000007945 */ /* 0x000fe80003800000 */
[----:B------:R-:W-:Y:S05]  /*81b0*/  @!P0 BRA `(.L_x_172) ;  /* 0x0000000400348947 */ /* 0x000fea0003800000 */
[----:B------:R-:W-:-:S04]  /*81c0*/  LOP3.LUT R4, R4, 0x2, RZ, 0xfc, !PT ;  /* 0x0000000204047812 */ /* 0x000fc800078efcff */
[----:B------:R-:W-:-:S13]  /*81d0*/  ISETP.NE.AND P0, PT, R4, 0x3, PT ;  /* 0x000000030400780c */ /* 0x000fda0003f05270 */
[----:B------:R-:W-:Y:S05]  /*81e0*/  @!P0 BRA `(.L_x_173) ;  /* 0x0000000000048947 */ /* 0x000fea0003800000 */
[----:B------:R-:W-:Y:S01]  /*81f0*/  BPT.TRAP 0x1 ;  /* 0x000000040000795c */ /* 0x000fe20000300000 */
.L_x_173:
[----:B------:R-:W0:Y:S01]  /*8200*/  S2R R3, SR_CgaCtaId ;  /* 0x0000000000037919 */ /* 0x000e220000008800 */
[----:B------:R-:W-:Y:S02]  /*8210*/  MOV R0, 0x400 ;  /* 0x0000040000007802 */ /* 0x000fe40000000f00 */
[----:B------:R-:W-:Y:S02]  /*8220*/  SHF.L.U32 R2, R16, 0x1f, RZ ;  /* 0x0000001f10027819 */ /* 0x000fe400000006ff */
[----:B0-----:R-:W-:-:S05]  /*8230*/  LEA R0, R3, R0, 0x18 ;  /* 0x0000000003007211 */ /* 0x001fca00078ec0ff */
[----:B------:R-:W-:-:S04]  /*8240*/  VIADD R0, R0, 0x40 ;  /* 0x0000004000007836 */ /* 0x000fc80000000000 */
[C---:B------:R-:W-:Y:S02]  /*8250*/  IMAD R5, R15.reuse, 0x8, R0 ;  /* 0x000000080f057824 */ /* 0x040fe400078e0200 */
[----:B------:R-:W-:Y:S02]  /*8260*/  VIADD R15, R15, 0x1 ;  /* 0x000000010f0f7836 */ /* 0x000fe40000000000 */
[----:B------:R-:W0:Y:S03]  /*8270*/  SYNCS.PHASECHK.TRANS64.TRYWAIT P0, [R5+URZ], R2 ;  /* 0x00000002050075a7 */ /* 0x000e26000800017f */
[----:B------:R-:W-:-:S04]  /*8280*/  ISETP.NE.AND P1, PT, R15, 0x8, PT ;  /* 0x000000080f00780c */ /* 0x000fc80003f25270 */
[----:B------:R-:W-:Y:S02]  /*8290*/  SEL R3, RZ, 0x1, P1 ;  /* 0x00000001ff037807 */ /* 0x000fe40000800000 */
[----:B------:R-:W-:Y:S02]  /*82a0*/  SEL R15, R15, RZ, P1 ;  /* 0x000000ff0f0f7207 */ /* 0x000fe40000800000 */
[----:B------:R-:W-:-:S03]  /*82b0*/  LOP3.LUT R16, R16, R3, RZ, 0x3c, !PT ;  /* 0x0000000310107212 */ /* 0x000fc600078e3cff */
[----:B------:R-:W-:Y:S01]  /*82c0*/  IMAD R7, R15, 0x8, R0 ;  /* 0x000000080f077824 */ /* 0x000fe200078e0200 */
[----:B------:R-:W-:Y:S01]  /*82d0*/  SHF.L.U32 R4, R16, 0x1f, RZ ;  /* 0x0000001f10047819 */ /* 0x000fe200000006ff */
[----:B0-----:R-:W-:Y:S06]  /*82e0*/  @!P0 BRA `(.L_x_174) ;  /* 0x00000004005c8947 */ /* 0x001fec0003800000 */
.L_x_189:
[----:B------:R-:W1:Y:S01]  /*82f0*/  SYNCS.PHASECHK.TRANS64.TRYWAIT P0, [R7+URZ], R4 ;  /* 0x00000004070075a7 */ /* 0x000e62000800017f */
[----:B0-----:R-:W-:-:S05]  /*8300*/  VIADD R2, R15, 0x1 ;  /* 0x000000010f027836 */ /* 0x001fca0000000000 */
[----:B------:R-:W-:-:S04]  /*8310*/  ISETP.NE.AND P1, PT, R2, 0x8, PT ;  /* 0x000000080200780c */ /* 0x000fc80003f25270 */
[----:B------:R-:W-:Y:S02]  /*8320*/  SEL R3, RZ, 0x1, P1 ;  /* 0x00000001ff037807 */ /* 0x000fe40000800000 */
[----:B------:R-:W-:Y:S02]  /*8330*/  SEL R9, R2, RZ, P1 ;  /* 0x000000ff02097207 */ /* 0x000fe40000800000 */
[----:B------:R-:W-:-:S03]  /*8340*/  LOP3.LUT R16, R16, R3, RZ, 0x3c, !PT ;  /* 0x0000000310107212 */ /* 0x000fc600078e3cff */
[----:B------:R-:W-:Y:S01]  /*8350*/  IMAD R6, R9, 0x8, R0 ;  /* 0x0000000809067824 */ /* 0x000fe200078e0200 */
[----:B------:R-:W-:Y:S01]  /*8360*/  SHF.L.U32 R5, R16, 0x1f, RZ ;  /* 0x0000001f10057819 */ /* 0x000fe200000006ff */
[----:B-1----:R-:W-:Y:S06]  /*8370*/  @!P0 BRA `(.L_x_175) ;  /* 0x00000004004c8947 */ /* 0x002fec0003800000 */
.L_x_190:
[----:B------:R-:W1:Y:S01]  /*8380*/  SYNCS.PHASECHK.TRANS64.TRYWAIT P0, [R6+URZ], R5 ;  /* 0x00000005060075a7 */ /* 0x000e62000800017f */
[----:B------:R-:W-:-:S05]  /*8390*/  VIADD R2, R9, 0x1 ;  /* 0x0000000109027836 */ /* 0x000fca0000000000 */
[----:B------:R-:W-:-:S04]  /*83a0*/  ISETP.NE.AND P1, PT, R2, 0x8, PT ;  /* 0x000000080200780c */ /* 0x000fc80003f25270 */
[----:B------:R-:W-:Y:S02]  /*83b0*/  SEL R3, RZ, 0x1, P1 ;  /* 0x00000001ff037807 */ /* 0x000fe40000800000 */
[----:B0-----:R-:W-:Y:S02]  /*83c0*/  SEL R7, R2, RZ, P1 ;  /* 0x000000ff02077207 */ /* 0x001fe40000800000 */
[----:B------:R-:W-:-:S03]  /*83d0*/  LOP3.LUT R16, R16, R3, RZ, 0x3c, !PT ;  /* 0x0000000310107212 */ /* 0x000fc600078e3cff */
[----:B------:R-:W-:Y:S01]  /*83e0*/  IMAD R9, R7, 0x8, R0 ;  /* 0x0000000807097824 */ /* 0x000fe200078e0200 */
[----:B------:R-:W-:Y:S01]  /*83f0*/  SHF.L.U32 R4, R16, 0x1f, RZ ;  /* 0x0000001f10047819 */ /* 0x000fe200000006ff */
[----:B-1----:R-:W-:Y:S06]  /*8400*/  @!P0 BRA `(.L_x_176) ;  /* 0x00000004003c8947 */ /* 0x002fec0003800000 */
.L_x_191:
[----:B------:R-:W1:Y:S01]  /*8410*/  SYNCS.PHASECHK.TRANS64.TRYWAIT P0, [R9+URZ], R4 ;  /* 0x00000004090075a7 */ /* 0x000e62000800017f */
[----:B------:R-:W-:-:S05]  /*8420*/  VIADD R2, R7, 0x1 ;  /* 0x0000000107027836 */ /* 0x000fca0000000000 */
[----:B------:R-:W-:-:S04]  /*8430*/  ISETP.NE.AND P1, PT, R2, 0x8, PT ;  /* 0x000000080200780c */ /* 0x000fc80003f25270 */
[----:B------:R-:W-:Y:S02]  /*8440*/  SEL R3, RZ, 0x1, P1 ;  /* 0x00000001ff037807 */ /* 0x000fe40000800000 */
[----:B------:R-:W-:Y:S02]  /*8450*/  SEL R7, R2, RZ, P1 ;  /* 0x000000ff02077207 */ /* 0x000fe40000800000 */
[----:B------:R-:W-:-:S03]  /*8460*/  LOP3.LUT R16, R16, R3, RZ, 0x3c, !PT ;  /* 0x0000000310107212 */ /* 0x000fc600078e3cff */
[----:B0-----:R-:W-:Y:S01]  /*8470*/  IMAD R6, R7, 0x8, R0 ;  /* 0x0000000807067824 */ /* 0x001fe200078e0200 */
[----:B------:R-:W-:Y:S01]  /*8480*/  SHF.L.U32 R5, R16, 0x1f, RZ ;  /* 0x0000001f10057819 */ /* 0x000fe200000006ff */
[----:B-1----:R-:W-:Y:S06]  /*8490*/  @!P0 BRA `(.L_x_177) ;  /* 0x00000004002c8947 */ /* 0x002fec0003800000 */
.L_x_192:
        /* <DEDUP_REMOVED lines=9> */
.L_x_193:
        /* <DEDUP_REMOVED lines=9> */
.L_x_194:
[----:B------:R-:W1:Y:S01]  /*85c0*/  SYNCS.PHASECHK.TRANS64.TRYWAIT P0, [R6+URZ], R5 ;  /* 0x00000005060075a7 */ /* 0x000e62000800017f */
[----:B------:R-:W-:-:S05]  /*85d0*/  VIADD R2, R7, 0x1 ;  /* 0x0000000107027836 */ /* 0x000fca0000000000 */
[----:B------:R-:W-:-:S04]  /*85e0*/  ISETP.NE.AND P1, PT, R2, 0x8, PT ;  /* 0x000000080200780c */ /* 0x000fc80003f25270 */
[----:B0-----:R-:W-:Y:S02]  /*85f0*/  SEL R4, RZ, 0x1, P1 ;  /* 0x00000001ff047807 */ /* 0x001fe40000800000 */
[----:B------:R-:W-:Y:S02]  /*8600*/  SEL R3, R2, RZ, P1 ;  /* 0x000000ff02037207 */ /* 0x000fe40000800000 */
[----:B------:R-:W-:Y:S01]  /*8610*/  LOP3.LUT R4, R11, R4, RZ, 0x3c, !PT ;  /* 0x000000040b047212 */ /* 0x000fe200078e3cff */
[----:B-1----:R-:W-:Y:S06]  /*8620*/  @!P0 BRA `(.L_x_180) ;  /* 0x0000000400048947 */ /* 0x002fec0003800000 */
.L_x_195:
[----:B------:R-:W-:Y:S01]  /*8630*/  IMAD R3, R3, 0x8, R0 ;  /* 0x0000000803037824 */ /* 0x000fe200078e0200 */
[----:B------:R-:W-:-:S07]  /*8640*/  SHF.L.U32 R0, R4, 0x1f, RZ ;  /* 0x0000001f04007819 */ /* 0x000fce00000006ff */
.L_x_181:
[----:B-1----:R1:W2:Y:S02]  /*8650*/  SYNCS.PHASECHK.TRANS64.TRYWAIT P0, [R3+URZ], R0 ;  /* 0x00000000030075a7 */ /* 0x0022a4000800017f */
[----:B--2---:R-:W-:Y:S05]  /*8660*/  @!P0 NANOSLEEP.SYNCS 0x989680 ;  /* 0x009896800000895d */ /* 0x004fea0003900000 */
[----:B------:R-:W2:Y:S02]  /*8670*/  @!P0 SYNCS.PHASECHK.TRANS64 P0, [R3+URZ], R0 ;  /* 0x00000000030085a7 */ /* 0x000ea4000800007f */
[----:B--2---:R-:W-:Y:S05]  /*8680*/  @!P0 BRA `(.L_x_181) ;  /* 0xfffffffc00f08947 */ /* 0x004fea000383ffff */
.L_x_172:
[----:B------:R-:W-:Y:S05]  /*8690*/  BSYNC B0 ;  /* 0x0000000000007941 */ /* 0x000fea0003800000 */
.L_x_171:
[----:B------:R-:W-:Y:S05]  /*86a0*/  EXIT ;  /* 0x000000000000794d */ /* 0x000fea0003800000 */
.L_x_22:
[----:B-1----:R-:W-:-:S04]  /*86b0*/  IMAD.U32 R15, RZ, RZ, UR8 ;  /* 0x00000008ff0f7e24 */ /* 0x002fc8000f8e00ff */
[----:B------:R1:W4:Y:S03]  /*86c0*/  SYNCS.PHASECHK.TRANS64.TRYWAIT P0, [R15+URZ], R14 ;  /* 0x0000000e0f0075a7 */ /* 0x000326000800017f */
[----:B----4-:R-:W-:Y:S05]  /*86d0*/  @!P0 NANOSLEEP.SYNCS 0x989680 ;  /* 0x009896800000895d */ /* 0x010fea0003900000 */
[----:B------:R-:W4:Y:S02]  /*86e0*/  @!P0 SYNCS.PHASECHK.TRANS64 P0, [R15+URZ], R14 ;  /* 0x0000000e0f0085a7 */ /* 0x000f24000800007f */
[----:B----4-:R-:W-:Y:S05]  /*86f0*/  @!P0 BRA `(.L_x_22) ;  /* 0xfffffffc00ec8947 */ /* 0x010fea000383ffff */
[----:B------:R-:W-:Y:S05]  /*8700*/  BRA `(.L_x_21) ;  /* 0xffffff9000a87947 */ /* 0x000fea000383ffff */
.L_x_159:
[----:B------:R-:W-:Y:S01]  /*8710*/  BSSY B1, `(.L_x_182) ;  /* 0x0000006000017945 */ /* 0x000fe20003800000 */
[----:B------:R-:W-:-:S07]  /*8720*/  IMAD.MOV.U32 R6, RZ, RZ, -0x1 ;  /* 0xffffffffff067424 */ /* 0x000fce00078e00ff */
[----:B------:R-:W-:Y:S05]  /*8730*/  WARPSYNC.COLLECTIVE R6, `(.L_x_183) ;  /* 0x00000000060c7348 */ /* 0x000fea0003c00000 */
[----:B------:R-:W-:Y:S02]  /*8740*/  ELECT P0, UR62, PT ;  /* 0x00000000003e782f */ /* 0x000fe40003800000 */
[----:B------:R-:W-:Y:S01]  /*8750*/  MOV R6, UR62 ;  /* 0x0000003e00067c02 */ /* 0x000fe20008000f00 */
[----:B------:R-:W-:Y:S10]  /*8760*/  ENDCOLLECTIVE ;  /* 0x000000000000791b */ /* 0x000ff40003800000 */
.L_x_183:
[----:B------:R-:W-:Y:S05]  /*8770*/  BSYNC B1 ;  /* 0x0000000000017941 */ /* 0x000fea0003800000 */
.L_x_182:
[----:B------:R-:W-:Y:S05]  /*8780*/  BRA `(.L_x_184) ;  /* 0xffffffec008c7947 */ /* 0x000fea000383ffff */
.L_x_162:
[----:B0-----:R0:W1:Y:S02]  /*8790*/  SYNCS.PHASECHK.TRANS64.TRYWAIT P0, [R20+URZ+0x40], R9 ;  /* 0x00004009140075a7 */ /* 0x001064000800017f */
[----:B-1----:R-:W-:Y:S05]  /*87a0*/  @!P0 NANOSLEEP.SYNCS 0x989680 ;  /* 0x009896800000895d */ /* 0x002fea0003900000 */
[----:B------:R-:W1:Y:S02]  /*87b0*/  @!P0 SYNCS.PHASECHK.TRANS64 P0, [R20+URZ+0x40], R9 ;  /* 0x00004009140085a7 */ /* 0x000e64000800007f */
[----:B-1----:R-:W-:Y:S05]  /*87c0*/  @!P0 BRA `(.L_x_162) ;  /* 0xfffffffc00f08947 */ /* 0x002fea000383ffff */
[----:B------:R-:W-:Y:S05]  /*87d0*/  BRA `(.L_x_185) ;  /* 0xffffffec00c87947 */ /* 0x000fea000383ffff */
.L_x_170:
[----:B------:R-:W-:Y:S01]  /*87e0*/  BSSY B0, `(.L_x_186) ;  /* 0x0000006000007945 */ /* 0x000fe20003800000 */
[----:B------:R-:W-:-:S07]  /*87f0*/  IMAD.MOV.U32 R6, RZ, RZ, -0x1 ;  /* 0xffffffffff067424 */ /* 0x000fce00078e00ff */
[----:B------:R-:W-:Y:S05]  /*8800*/  WARPSYNC.COLLECTIVE R6, `(.L_x_187) ;  /* 0x00000000060c7348 */ /* 0x000fea0003c00000 */
[----:B------:R-:W-:Y:S02]  /*8810*/  ELECT P0, UR62, PT ;  /* 0x00000000003e782f */ /* 0x000fe40003800000 */
[----:B------:R-:W-:Y:S01]  /*8820*/  MOV R6, UR62 ;  /* 0x0000003e00067c02 */ /* 0x000fe20008000f00 */
[----:B------:R-:W-:Y:S10]  /*8830*/  ENDCOLLECTIVE ;  /* 0x000000000000791b */ /* 0x000ff40003800000 */
.L_x_187:
[----:B------:R-:W-:Y:S05]  /*8840*/  BSYNC B0 ;  /* 0x0000000000007941 */ /* 0x000fea0003800000 */
.L_x_186:
[----:B------:R-:W-:Y:S05]  /*8850*/  BRA `(.L_x_188) ;  /* 0xfffffff800507947 */ /* 0x000fea000383ffff */
.L_x_174:
[----:B0-----:R0:W1:Y:S02]  /*8860*/  SYNCS.PHASECHK.TRANS64.TRYWAIT P0, [R5+URZ], R2 ;  /* 0x00000002050075a7 */ /* 0x001064000800017f */
[----:B-1----:R-:W-:Y:S05]  /*8870*/  @!P0 NANOSLEEP.SYNCS 0x989680 ;  /* 0x009896800000895d */ /* 0x002fea0003900000 */
[----:B------:R-:W1:Y:S02]  /*8880*/  @!P0 SYNCS.PHASECHK.TRANS64 P0, [R5+URZ], R2 ;  /* 0x00000002050085a7 */ /* 0x000e64000800007f */
[----:B-1----:R-:W-:Y:S05]  /*8890*/  @!P0 BRA `(.L_x_174) ;  /* 0xfffffffc00f08947 */ /* 0x002fea000383ffff */
[----:B------:R-:W-:Y:S05]  /*88a0*/  BRA `(.L_x_189) ;  /* 0xfffffff800907947 */ /* 0x000fea000383ffff */
.L_x_175:
[----:B0-----:R0:W1:Y:S02]  /*88b0*/  SYNCS.PHASECHK.TRANS64.TRYWAIT P0, [R7+URZ], R4 ;  /* 0x00000004070075a7 */ /* 0x001064000800017f */
[----:B-1----:R-:W-:Y:S05]  /*88c0*/  @!P0 NANOSLEEP.SYNCS 0x989680 ;  /* 0x009896800000895d */ /* 0x002fea0003900000 */
[----:B------:R-:W1:Y:S02]  /*88d0*/  @!P0 SYNCS.PHASECHK.TRANS64 P0, [R7+URZ], R4 ;  /* 0x00000004070085a7 */ /* 0x000e64000800007f */
[----:B-1----:R-:W-:Y:S05]  /*88e0*/  @!P0 BRA `(.L_x_175) ;  /* 0xfffffffc00f08947 */ /* 0x002fea000383ffff */
[----:B------:R-:W-:Y:S05]  /*88f0*/  BRA `(.L_x_190) ;  /* 0xfffffff800a07947 */ /* 0x000fea000383ffff */
.L_x_176:
[----:B0-----:R0:W1:Y:S02]  /*8900*/  SYNCS.PHASECHK.TRANS64.TRYWAIT P0, [R6+URZ], R5 ;  /* 0x00000005060075a7 */ /* 0x001064000800017f */
[----:B-1----:R-:W-:Y:S05]  /*8910*/  @!P0 NANOSLEEP.SYNCS 0x989680 ;  /* 0x009896800000895d */ /* 0x002fea0003900000 */
[----:B------:R-:W1:Y:S02]  /*8920*/  @!P0 SYNCS.PHASECHK.TRANS64 P0, [R6+URZ], R5 ;  /* 0x00000005060085a7 */ /* 0x000e64000800007f */
[----:B-1----:R-:W-:Y:S05]  /*8930*/  @!P0 BRA `(.L_x_176) ;  /* 0xfffffffc00f08947 */ /* 0x002fea000383ffff */
[----:B------:R-:W-:Y:S05]  /*8940*/  BRA `(.L_x_191) ;  /* 0xfffffff800b07947 */ /* 0x000fea000383ffff */
.L_x_177:
[----:B0-----:R0:W1:Y:S02]  /*8950*/  SYNCS.PHASECHK.TRANS64.TRYWAIT P0, [R9+URZ], R4 ;  /* 0x00000004090075a7 */ /* 0x001064000800017f */
[----:B-1----:R-:W-:Y:S05]  /*8960*/  @!P0 NANOSLEEP.SYNCS 0x989680 ;  /* 0x009896800000895d */ /* 0x002fea0003900000 */
[----:B------:R-:W1:Y:S02]  /*8970*/  @!P0 SYNCS.PHASECHK.TRANS64 P0, [R9+URZ], R4 ;  /* 0x00000004090085a7 */ /* 0x000e64000800007f */
[----:B-1----:R-:W-:Y:S05]  /*8980*/  @!P0 BRA `(.L_x_177) ;  /* 0xfffffffc00f08947 */ /* 0x002fea000383ffff */
[----:B------:R-:W-:Y:S05]  /*8990*/  BRA `(.L_x_192) ;  /* 0xfffffff800c07947 */ /* 0x000fea000383ffff */
.L_x_178:
[----:B0-----:R0:W1:Y:S02]  /*89a0*/  SYNCS.PHASECHK.TRANS64.TRYWAIT P0, [R6+URZ], R5 ;  /* 0x00000005060075a7 */ /* 0x001064000800017f */
[----:B-1----:R-:W-:Y:S05]  /*89b0*/  @!P0 NANOSLEEP.SYNCS 0x989680 ;  /* 0x009896800000895d */ /* 0x002fea0003900000 */
[----:B------:R-:W1:Y:S02]  /*89c0*/  @!P0 SYNCS.PHASECHK.TRANS64 P0, [R6+URZ], R5 ;  /* 0x00000005060085a7 */ /* 0x000e64000800007f */
[----:B-1----:R-:W-:Y:S05]  /*89d0*/  @!P0 BRA `(.L_x_178) ;  /* 0xfffffffc00f08947 */ /* 0x002fea000383ffff */
[----:B------:R-:W-:Y:S05]  /*89e0*/  BRA `(.L_x_193) ;  /* 0xfffffff800d07947 */ /* 0x000fea000383ffff */
.L_x_179:
[----:B0-----:R0:W1:Y:S02]  /*89f0*/  SYNCS.PHASECHK.TRANS64.TRYWAIT P0, [R9+URZ], R4 ;  /* 0x00000004090075a7 */ /* 0x001064000800017f */
[----:B-1----:R-:W-:Y:S05]  /*8a00*/  @!P0 NANOSLEEP.SYNCS 0x989680 ;  /* 0x009896800000895d */ /* 0x002fea0003900000 */
[----:B------:R-:W1:Y:S02]  /*8a10*/  @!P0 SYNCS.PHASECHK.TRANS64 P0, [R9+URZ], R4 ;  /* 0x00000004090085a7 */ /* 0x000e64000800007f */
[----:B-1----:R-:W-:Y:S05]  /*8a20*/  @!P0 BRA `(.L_x_179) ;  /* 0xfffffffc00f08947 */ /* 0x002fea000383ffff */
[----:B------:R-:W-:Y:S05]  /*8a30*/  BRA `(.L_x_194) ;  /* 0xfffffff800e07947 */ /* 0x000fea000383ffff */
.L_x_180:
[----:B0-----:R0:W1:Y:S02]  /*8a40*/  SYNCS.PHASECHK.TRANS64.TRYWAIT P0, [R6+URZ], R5 ;  /* 0x00000005060075a7 */ /* 0x001064000800017f */
[----:B-1----:R-:W-:Y:S05]  /*8a50*/  @!P0 NANOSLEEP.SYNCS 0x989680 ;  /* 0x009896800000895d */ /* 0x002fea0003900000 */
[----:B------:R-:W1:Y:S02]  /*8a60*/  @!P0 SYNCS.PHASECHK.TRANS64 P0, [R6+URZ], R5 ;  /* 0x00000005060085a7 */ /* 0x000e64000800007f */
[----:B-1----:R-:W-:Y:S05]  /*8a70*/  @!P0 BRA `(.L_x_180) ;  /* 0xfffffffc00f08947 */ /* 0x002fea000383ffff */
[----:B------:R-:W-:Y:S05]  /*8a80*/  BRA `(.L_x_195) ;  /* 0xfffffff800e87947 */ /* 0x000fea000383ffff */
.L_x_196:
[----:B------:R-:W-:-:S00]  /*8a90*/  BRA `(.L_x_196) ;  /* 0xfffffffc00fc7947 */ /* 0x000fc0000383ffff */
[----:B------:R-:W-:-:S00]  /*8aa0*/  NOP ;  /* 0x0000000000007918 */ /* 0x000fc00000000000 */
        /* <DEDUP_REMOVED lines=13> */
.L_x_197:


//--------------------- .nv.shared._ZN7cutlass13device_kernelINS_4gemm6kernel13GemmUniversalIN4cute5tupleIJiiiiEEENS1_10collective13CollectiveMmaINS1_40MainloopSm90TmaGmmaWarpSpecializedSparseILi8ENS5_IJNS4_1CILi2EEENSA_ILi1EEESC_EEENS1_35KernelTmaWarpSpecializedCooperativeEEENS5_IJNSA_ILi256EEENSA_ILi64EEESH_EEENS_6half_tENS5_IJNS4_6LayoutINS5_IJiNS5_IJSB_iEEEiEEENS5_IJlNS5_IJSC_SB_EEElEEEEENSK_INS5_IJNS5_IJNS5_IJNSA_ILi8EEESB_NSA_ILi4EEEEEEiEEENS5_IJNS5_IJNSA_ILi16EEESB_SB_EEEiEEEiEEENS5_IJNS5_IJNS5_IJSH_SU_NSA_ILi1024EEEEEENSA_ILi4096EEEEEENS5_IJNS5_IJSC_NSA_ILi512EEENSA_ILi32EEEEEElEEElEEEEEEEESJ_NS5_IJlSC_lEEENS4_8TiledMMAINS4_8MMA_AtomIJNS4_4SM904GMMA6SPARSE26GMMA_64x64x32_F32F16F16_SSILNS1D_5MajorE0ELS1G_0ELNS1D_7ScaleInE1ELS1H_1ELNS1D_9SparseSelE0EEEEEENSK_ISD_NS5_IJSC_NSA_ILi0EEES1L_EEEEENS5_IJNS4_10UnderscoreES1O_S1O_EEEEENS4_13SM90_TMA_LOADENS4_14ComposedLayoutINS4_7SwizzleILi2ELi4ELi3EEENS4_25smem_sparse_ptr_flag_bitsILi2ELi16EEENSK_INS5_IJNS5_IJSC_SQ_EEENS5_IJSB_S13_EEEEEENS5_IJNS5_IJS1L_SH_EEESN_EEEEEEEvNS4_8identityENS4_23SM90_TMA_LOAD_MULTICASTENS1S_INS1T_ILi3ELi4ELi3EEENS4_18smem_ptr_flag_bitsILi16EEENSK_INS5_IJSQ_SH_EEENS5_IJSH_SC_EEEEEEEvS24_EENS_8epilogue10collective6detail29Sm90TmaWarpSpecializedAdapterINS2F_15DefaultEpilogueIfNS5_IJSC_llEEES2J_NS2E_6thread17LinearCombinationIfLi1EffLNS2K_9ScaleType4KindE0ELNS_15FloatRoundStyleE2EfEENS1_15EpilogueDefaultEEEEEvvEEEEvNT_6ParamsE --------------------------
	.section	.nv.shared._ZN7cutlass13device_kernelINS_4gemm6kernel13GemmUniversalIN4cute5tupleIJiiiiEEENS1_10collective13CollectiveMmaINS1_40MainloopSm90TmaGmmaWarpSpecializedSparseILi8ENS5_IJNS4_1CILi2EEENSA_ILi1EEESC_EEENS1_35KernelTmaWarpSpecializedCooperativeEEENS5_IJNSA_ILi256EEENSA_ILi64EEESH_EEENS_6half_tENS5_IJNS4_6LayoutINS5_IJiNS5_IJSB_iEEEiEEENS5_IJlNS5_IJSC_SB_EEElEEEEENSK_INS5_IJNS5_IJNS5_IJNSA_ILi8EEESB_NSA_ILi4EEEEEEiEEENS5_IJNS5_IJNSA_ILi16EEESB_SB_EEEiEEEiEEENS5_IJNS5_IJNS5_IJSH_SU_NSA_ILi1024EEEEEENSA_ILi4096EEEEEENS5_IJNS5_IJSC_NSA_ILi512EEENSA_ILi32EEEEEElEEElEEEEEEEESJ_NS5_IJlSC_lEEENS4_8TiledMMAINS4_8MMA_AtomIJNS4_4SM904GMMA6SPARSE26GMMA_64x64x32_F32F16F16_SSILNS1D_5MajorE0ELS1G_0ELNS1D_7ScaleInE1ELS1H_1ELNS1D_9SparseSelE0EEEEEENSK_ISD_NS5_IJSC_NSA_ILi0EEES1L_EEEEENS5_IJNS4_10UnderscoreES1O_S1O_EEEEENS4_13SM90_TMA_LOADENS4_14ComposedLayoutINS4_7SwizzleILi2ELi4ELi3EEENS4_25smem_sparse_ptr_flag_bitsILi2ELi16EEENSK_INS5_IJNS5_IJSC_SQ_EEENS5_IJSB_S13_EEEEEENS5_IJNS5_IJS1L_SH_EEESN_EEEEEEEvNS4_8identityENS4_23SM90_TMA_LOAD_MULTICASTENS1S_INS1T_ILi3ELi4ELi3EEENS4_18smem_ptr_flag_bitsILi16EEENSK_INS5_IJSQ_SH_EEENS5_IJSH_SC_EEEEEEEvS24_EENS_8epilogue10collective6detail29Sm90TmaWarpSpecializedAdapterINS2F_15DefaultEpilogueIfNS5_IJSC_llEEES2J_NS2E_6thread17LinearCombinationIfLi1EffLNS2K_9ScaleType4KindE0ELNS_15FloatRoundStyleE2EfEENS1_15EpilogueDefaultEEEEEvvEEEEvNT_6ParamsE,"aw",@nobits
	.sectionflags	@""
	.align	16
	.zero		1024


//--------------------- .nv.shared.reserved.0     --------------------------
	.section	.nv.shared.reserved.0,"aw",@nobits
	.weak		__nv_reservedSMEM_offset_0_alias
	.size		__nv_reservedSMEM_offset_0_alias, 0, 0
	.other		__nv_reservedSMEM_offset_0_alias,@"STO_CUDA_RESERVED_SHARED STV_DEFAULT"
__nv_reservedSMEM_offset_0_alias:
	.zero		0


//--------------------- .nv.global                --------------------------
	.section	.nv.global,"aw",@nobits
.nv.global:
	.type		_ZN39_INTERNAL_26f789df_4_k_cu_7140b653_27964cute1_E,@object
	.size		_ZN39_INTERNAL_26f789df_4_k_cu_7140b653_27964cute1_E,(_ZN39_INTERNAL_26f789df_4_k_cu_7140b653_27964cuda3std3__45__cpo6cbeginE - _ZN39_INTERNAL_26f789df_4_k_cu_7140b653_27964cute1_E)
_ZN39_INTERNAL_26f789df_4_k_cu_7140b653_27964cute1_E:
	.zero		1
	.type		_ZN39_INTERNAL_26f789df_4_k_cu_7140b653_27964cuda3std3__45__cpo6cbeginE,@object
	.size		_ZN39_INTERNAL_26f789df_4_k_cu_7140b653_27964cuda3std3__45__cpo6cbeginE,(_ZN39_INTERNAL_26f789df_4_k_cu_7140b653_27964cuda3std3__48in_placeE - _ZN39_INTERNAL_26f789df_4_k_cu_7140b653_27964cuda3std3__45__cpo6cbeginE)
_ZN39_INTERNAL_26f789df_4_k_cu_7140b653_27964cuda3std3__45__cpo6cbeginE:
	.zero		1
	.type		_ZN39_INTERNAL_26f789df_4_k_cu_7140b653_27964cuda3std3__48in_placeE,@object
	.size		_ZN39_INTERNAL_26f789df_4_k_cu_7140b653_27964cuda3std3__48in_placeE,(_ZN39_INTERNAL_26f789df_4_k_cu_7140b653_27964cuda3std6ranges3__45__cpo9iter_moveE - _ZN39_INTERNAL_26f789df_4_k_cu_7140b653_27964cuda3std3__48in_placeE)
_ZN39_INTERNAL_26f789df_4_k_cu_7140b653_27964cuda3std3__48in_placeE:
	.zero		1
	.type		_ZN39_INTERNAL_26f789df_4_k_cu_7140b653_27964cuda3std6ranges3__45__cpo9iter_moveE,@object
	.size		_ZN39_INTERNAL_26f789df_4_k_cu_7140b653_27964cuda3std6ranges3__45__cpo9iter_moveE,(_ZN39_INTERNAL_26f789df_4_k_cu_7140b653_27964cuda3std3__45__cpo5beginE - _ZN39_INTERNAL_26f789df_4_k_cu_7140b653_27964cuda3std6ranges3__45__cpo9iter_moveE)
_ZN39_INTERNAL_26f789df_4_k_cu_7140b653_27964cuda3std6ranges3__45__cpo9iter_moveE:
	.zero		1
	.type		_ZN39_INTERNAL_26f789df_4_k_cu_7140b653_27964cuda3std3__45__cpo5beginE,@object
	.size		_ZN39_INTERNAL_26f789df_4_k_cu_7140b653_27964cuda3std3__45__cpo5beginE,(_ZN39_INTERNAL_26f789df_4_k_cu_7140b653_27964cuda3std3__441_GLOBAL__N__26f789df_4_k_cu_7140b653_27966ignoreE - _ZN39_INTERNAL_26f789df_4_k_cu_7140b653_27964cuda3std3__45__cpo5beginE)
_ZN39_INTERNAL_26f789df_4_k_cu_7140b653_27964cuda3std3__45__cpo5beginE:
	.zero		1
	.type		_ZN39_INTERNAL_26f789df_4_k_cu_7140b653_27964cuda3std3__441_GLOBAL__N__26f789df_4_k_cu_7140b653_27966ignoreE,@object
	.size		_ZN39_INTERNAL_26f789df_4_k_cu_7140b653_27964cuda3std3__441_GLOBAL__N__26f789df_4_k_cu_7140b653_27966ignoreE,(_ZN39_INTERNAL_26f789df_4_k_cu_7140b653_27964cute7productE - _ZN39_INTERNAL_26f789df_4_k_cu_7140b653_27964cuda3std3__441_GLOBAL__N__26f789df_4_k_cu_7140b653_27966ignoreE)
_ZN39_INTERNAL_26f789df_4_k_cu_7140b653_27964cuda3std3__441_GLOBAL__N__26f789df_4_k_cu_7140b653_27966ignoreE:
	.zero		1
	.type		_ZN39_INTERNAL_26f789df_4_k_cu_7140b653_27964cute7productE,@object
	.size		_ZN39_INTERNAL_26f789df_4_k_cu_7140b653_27964cute7productE,(_ZN39_INTERNAL_26f789df_4_k_cu_7140b653_27964cuda3std3__45__cpo3endE - _ZN39_INTERNAL_26f789df_4_k_cu_7140b653_27964cute7productE)
_ZN39_INTERNAL_26f789df_4_k_cu_7140b653_27964cute7productE:
	.zero		1
	.type		_ZN39_INTERNAL_26f789df_4_k_cu_7140b653_27964cuda3std3__45__cpo3endE,@object
	.size		_ZN39_INTERNAL_26f789df_4_k_cu_7140b653_27964cuda3std3__45__cpo3endE,(_ZN39_INTERNAL_26f789df_4_k_cu_7140b653_27964cuda3std3__419piecewise_constructE - _ZN39_INTERNAL_26f789df_4_k_cu_7140b653_27964cuda3std3__45__cpo3endE)
_ZN39_INTERNAL_26f789df_4_k_cu_7140b653_27964cuda3std3__45__cpo3endE:
	.zero		1
	.type		_ZN39_INTERNAL_26f789df_4_k_cu_7140b653_27964cuda3std3__419piecewise_constructE,@object
	.size		_ZN39_INTERNAL_26f789df_4_k_cu_7140b653_27964cuda3std3__419piecewise_constructE,(_ZN39_INTERNAL_26f789df_4_k_cu_7140b653_27964cuda3std3__45__cpo4cendE - _ZN39_INTERNAL_26f789df_4_k_cu_7140b653_27964cuda3std3__419piecewise_constructE)
_ZN39_INTERNAL_26f789df_4_k_cu_7140b653_27964cuda3std3__419piecewise_constructE:
	.zero		1
	.type		_ZN39_INTERNAL_26f789df_4_k_cu_7140b653_27964cuda3std3__45__cpo4cendE,@object
	.size		_ZN39_INTERNAL_26f789df_4_k_cu_7140b653_27964cuda3std3__45__cpo4cendE,(_ZN39_INTERNAL_26f789df_4_k_cu_7140b653_27964cuda3std6ranges3__45__cpo4swapE - _ZN39_INTERNAL_26f789df_4_k_cu_7140b653_27964cuda3std3__45__cpo4cendE)
_ZN39_INTERNAL_26f789df_4_k_cu_7140b653_27964cuda3std3__45__cpo4cendE:
	.zero		1
	.type		_ZN39_INTERNAL_26f789df_4_k_cu_7140b653_27964cuda3std6ranges3__45__cpo4swapE,@object
	.size		_ZN39_INTERNAL_26f789df_4_k_cu_7140b653_27964cuda3std6ranges3__45__cpo4swapE,(.L_7 - _ZN39_INTERNAL_26f789df_4_k_cu_7140b653_27964cuda3std6ranges3__45__cpo4swapE)
_ZN39_INTERNAL_26f789df_4_k_cu_7140b653_27964cuda3std6ranges3__45__cpo4swapE:
	.zero		1
.L_7:


//--------------------- .nv.constant0._ZN7cutlass13device_kernelINS_4gemm6kernel13GemmUniversalIN4cute5tupleIJiiiiEEENS1_10collective13CollectiveMmaINS1_40MainloopSm90TmaGmmaWarpSpecializedSparseILi8ENS5_IJNS4_1CILi2EEENSA_ILi1EEESC_EEENS1_35KernelTmaWarpSpecializedCooperativeEEENS5_IJNSA_ILi256EEENSA_ILi64EEESH_EEENS_6half_tENS5_IJNS4_6LayoutINS5_IJiNS5_IJSB_iEEEiEEENS5_IJlNS5_IJSC_SB_EEElEEEEENSK_INS5_IJNS5_IJNS5_IJNSA_ILi8EEESB_NSA_ILi4EEEEEEiEEENS5_IJNS5_IJNSA_ILi16EEESB_SB_EEEiEEEiEEENS5_IJNS5_IJNS5_IJSH_SU_NSA_ILi1024EEEEEENSA_ILi4096EEEEEENS5_IJNS5_IJSC_NSA_ILi512EEENSA_ILi32EEEEEElEEElEEEEEEEESJ_NS5_IJlSC_lEEENS4_8TiledMMAINS4_8MMA_AtomIJNS4_4SM904GMMA6SPARSE26GMMA_64x64x32_F32F16F16_SSILNS1D_5MajorE0ELS1G_0ELNS1D_7ScaleInE1ELS1H_1ELNS1D_9SparseSelE0EEEEEENSK_ISD_NS5_IJSC_NSA_ILi0EEES1L_EEEEENS5_IJNS4_10UnderscoreES1O_S1O_EEEEENS4_13SM90_TMA_LOADENS4_14ComposedLayoutINS4_7SwizzleILi2ELi4ELi3EEENS4_25smem_sparse_ptr_flag_bitsILi2ELi16EEENSK_INS5_IJNS5_IJSC_SQ_EEENS5_IJSB_S13_EEEEEENS5_IJNS5_IJS1L_SH_EEESN_EEEEEEEvNS4_8identityENS4_23SM90_TMA_LOAD_MULTICASTENS1S_INS1T_ILi3ELi4ELi3EEENS4_18smem_ptr_flag_bitsILi16EEENSK_INS5_IJSQ_SH_EEENS5_IJSH_SC_EEEEEEEvS24_EENS_8epilogue10collective6detail29Sm90TmaWarpSpecializedAdapterINS2F_15DefaultEpilogueIfNS5_IJSC_llEEES2J_NS2E_6thread17LinearCombinationIfLi1EffLNS2K_9ScaleType4KindE0ELNS_15FloatRoundStyleE2EfEENS1_15EpilogueDefaultEEEEEvvEEEEvNT_6ParamsE --------------------------
	.section	.nv.constant0._ZN7cutlass13device_kernelINS_4gemm6kernel13GemmUniversalIN4cute5tupleIJiiiiEEENS1_10collective13CollectiveMmaINS1_40MainloopSm90TmaGmmaWarpSpecializedSparseILi8ENS5_IJNS4_1CILi2EEENSA_ILi1EEESC_EEENS1_35KernelTmaWarpSpecializedCooperativeEEENS5_IJNSA_ILi256EEENSA_ILi64EEESH_EEENS_6half_tENS5_IJNS4_6LayoutINS5_IJiNS5_IJSB_iEEEiEEENS5_IJlNS5_IJSC_SB_EEElEEEEENSK_INS5_IJNS5_IJNS5_IJNSA_ILi8EEESB_NSA_ILi4EEEEEEiEEENS5_IJNS5_IJNSA_ILi16EEESB_SB_EEEiEEEiEEENS5_IJNS5_IJNS5_IJSH_SU_NSA_ILi1024EEEEEENSA_ILi4096EEEEEENS5_IJNS5_IJSC_NSA_ILi512EEENSA_ILi32EEEEEElEEElEEEEEEEESJ_NS5_IJlSC_lEEENS4_8TiledMMAINS4_8MMA_AtomIJNS4_4SM904GMMA6SPARSE26GMMA_64x64x32_F32F16F16_SSILNS1D_5MajorE0ELS1G_0ELNS1D_7ScaleInE1ELS1H_1ELNS1D_9SparseSelE0EEEEEENSK_ISD_NS5_IJSC_NSA_ILi0EEES1L_EEEEENS5_IJNS4_10UnderscoreES1O_S1O_EEEEENS4_13SM90_TMA_LOADENS4_14ComposedLayoutINS4_7SwizzleILi2ELi4ELi3EEENS4_25smem_sparse_ptr_flag_bitsILi2ELi16EEENSK_INS5_IJNS5_IJSC_SQ_EEENS5_IJSB_S13_EEEEEENS5_IJNS5_IJS1L_SH_EEESN_EEEEEEEvNS4_8identityENS4_23SM90_TMA_LOAD_MULTICASTENS1S_INS1T_ILi3ELi4ELi3EEENS4_18smem_ptr_flag_bitsILi16EEENSK_INS5_IJSQ_SH_EEENS5_IJSH_SC_EEEEEEEvS24_EENS_8epilogue10collective6detail29Sm90TmaWarpSpecializedAdapterINS2F_15DefaultEpilogueIfNS5_IJSC_llEEES2J_NS2E_6thread17LinearCombinationIfLi1EffLNS2K_9ScaleType4KindE0ELNS_15FloatRoundStyleE2EfEENS1_15EpilogueDefaultEEEEEvvEEEEvNT_6ParamsE,"a",@progbits
	.sectionflags	@""
	.align	4
.nv.constant0._ZN7cutlass13device_kernelINS_4gemm6kernel13GemmUniversalIN4cute5tupleIJiiiiEEENS1_10collective13CollectiveMmaINS1_40MainloopSm90TmaGmmaWarpSpecializedSparseILi8ENS5_IJNS4_1CILi2EEENSA_ILi1EEESC_EEENS1_35KernelTmaWarpSpecializedCooperativeEEENS5_IJNSA_ILi256EEENSA_ILi64EEESH_EEENS_6half_tENS5_IJNS4_6LayoutINS5_IJiNS5_IJSB_iEEEiEEENS5_IJlNS5_IJSC_SB_EEElEEEEENSK_INS5_IJNS5_IJNS5_IJNSA_ILi8EEESB_NSA_ILi4EEEEEEiEEENS5_IJNS5_IJNSA_ILi16EEESB_SB_EEEiEEEiEEENS5_IJNS5_IJNS5_IJSH_SU_NSA_ILi1024EEEEEENSA_ILi4096EEEEEENS5_IJNS5_IJSC_NSA_ILi512EEENSA_ILi32EEEEEElEEElEEEEEEEESJ_NS5_IJlSC_lEEENS4_8TiledMMAINS4_8MMA_AtomIJNS4_4SM904GMMA6SPARSE26GMMA_64x64x32_F32F16F16_SSILNS1D_5MajorE0ELS1G_0ELNS1D_7ScaleInE1ELS1H_1ELNS1D_9SparseSelE0EEEEEENSK_ISD_NS5_IJSC_NSA_ILi0EEES1L_EEEEENS5_IJNS4_10UnderscoreES1O_S1O_EEEEENS4_13SM90_TMA_LOADENS4_14ComposedLayoutINS4_7SwizzleILi2ELi4ELi3EEENS4_25smem_sparse_ptr_flag_bitsILi2ELi16EEENSK_INS5_IJNS5_IJSC_SQ_EEENS5_IJSB_S13_EEEEEENS5_IJNS5_IJS1L_SH_EEESN_EEEEEEEvNS4_8identityENS4_23SM90_TMA_LOAD_MULTICASTENS1S_INS1T_ILi3ELi4ELi3EEENS4_18smem_ptr_flag_bitsILi16EEENSK_INS5_IJSQ_SH_EEENS5_IJSH_SC_EEEEEEEvS24_EENS_8epilogue10collective6detail29Sm90TmaWarpSpecializedAdapterINS2F_15DefaultEpilogueIfNS5_IJSC_llEEES2J_NS2E_6thread17LinearCombinationIfLi1EffLNS2K_9ScaleType4KindE0ELNS_15FloatRoundStyleE2EfEENS1_15EpilogueDefaultEEEEEvvEEEEvNT_6ParamsE:
	.zero		1920


//--------------------- SYMBOLS --------------------------

	.type		.nv.reservedSmem.offset0,@object
	.size		.nv.reservedSmem.offset0,0x4
